//
// Generated by NVIDIA NVVM Compiler
//
// Compiler Build ID: CL-36424714
// Cuda compilation tools, release 13.0, V13.0.88
// Based on NVVM 20.0.0
//

.version 9.0
.target sm_100
.address_size 64

	// .globl	bwdif_uchar
.global .align 2 .b8 coef_lf[4] = {213, 16, 213};
.global .align 2 .b8 coef_hf[6] = {194, 21, 217, 14, 248, 3};
.global .align 2 .b8 coef_sp[4] = {213, 19, 213, 3};

.visible .entry bwdif_uchar(
	.param .u64 .ptr .align 1 bwdif_uchar_param_0,
	.param .u64 bwdif_uchar_param_1,
	.param .u64 bwdif_uchar_param_2,
	.param .u64 bwdif_uchar_param_3,
	.param .u32 bwdif_uchar_param_4,
	.param .u32 bwdif_uchar_param_5,
	.param .u32 bwdif_uchar_param_6,
	.param .u32 bwdif_uchar_param_7,
	.param .u32 bwdif_uchar_param_8,
	.param .u32 bwdif_uchar_param_9,
	.param .u32 bwdif_uchar_param_10,
	.param .u8 bwdif_uchar_param_11,
	.param .u32 bwdif_uchar_param_12
)
{
	.reg .pred 	%p<10>;
	.reg .b16 	%rs<15>;
	.reg .b32 	%r<179>;
	.reg .b32 	%f<13>;
	.reg .b64 	%rd<14>;

	ld.param.u64 	%rd5, [bwdif_uchar_param_0];
	ld.param.u64 	%rd3, [bwdif_uchar_param_2];
	ld.param.u32 	%r29, [bwdif_uchar_param_4];
	ld.param.u32 	%r30, [bwdif_uchar_param_5];
	ld.param.u32 	%r25, [bwdif_uchar_param_6];
	ld.param.u32 	%r26, [bwdif_uchar_param_9];
	ld.param.u32 	%r27, [bwdif_uchar_param_10];
	ld.param.u32 	%r28, [bwdif_uchar_param_12];
	cvta.to.global.u64 	%rd1, %rd5;
	mov.u32 	%r32, %ctaid.x;
	mov.u32 	%r33, %ntid.x;
	mov.u32 	%r34, %tid.x;
	mad.lo.s32 	%r1, %r32, %r33, %r34;
	mov.u32 	%r35, %ctaid.y;
	mov.u32 	%r36, %ntid.y;
	mov.u32 	%r37, %tid.y;
	mad.lo.s32 	%r38, %r35, %r36, %r37;
	setp.ge.s32 	%p1, %r1, %r29;
	setp.ge.s32 	%p2, %r38, %r30;
	or.pred  	%p3, %p1, %p2;
	@%p3 bra 	$L__BB0_9;
	and.b32  	%r39, %r38, 1;
	setp.ne.s32 	%p4, %r39, %r26;
	@%p4 bra 	$L__BB0_3;
	cvt.rn.f32.s32 	%f11, %r1;
	cvt.rn.f32.u32 	%f12, %r38;
	tex.2d.v4.u32.f32 	{%r171, %r172, %r173, %r174}, [%rd3, {%f11, %f12}];
	mad.lo.s32 	%r175, %r25, %r38, %r1;
	cvt.s64.s32 	%rd10, %r175;
	add.s64 	%rd11, %rd1, %rd10;
	st.global.u8 	[%rd11], %r171;
	bra.uni 	$L__BB0_9;
$L__BB0_3:
	ld.param.u64 	%rd13, [bwdif_uchar_param_3];
	ld.param.u64 	%rd12, [bwdif_uchar_param_1];
	cvt.rn.f32.s32 	%f1, %r1;
	add.s32 	%r40, %r38, 3;
	cvt.rn.f32.u32 	%f2, %r40;
	tex.2d.v4.u32.f32 	{%r3, %r41, %r42, %r43}, [%rd3, {%f1, %f2}];
	add.s32 	%r44, %r38, 1;
	cvt.rn.f32.u32 	%f3, %r44;
	tex.2d.v4.u32.f32 	{%r45, %r46, %r47, %r48}, [%rd3, {%f1, %f3}];
	add.s32 	%r49, %r38, -1;
	cvt.rn.f32.s32 	%f4, %r49;
	tex.2d.v4.u32.f32 	{%r50, %r51, %r52, %r53}, [%rd3, {%f1, %f4}];
	add.s32 	%r54, %r38, -3;
	cvt.rn.f32.s32 	%f5, %r54;
	tex.2d.v4.u32.f32 	{%r4, %r55, %r56, %r57}, [%rd3, {%f1, %f5}];
	setp.eq.s32 	%p5, %r26, %r27;
	selp.b64 	%rd6, %rd3, %rd12, %p5;
	selp.b64 	%rd7, %rd13, %rd3, %p5;
	add.s32 	%r58, %r38, 4;
	cvt.rn.f32.u32 	%f6, %r58;
	tex.2d.v4.u32.f32 	{%r5, %r59, %r60, %r61}, [%rd12, {%f1, %f6}];
	add.s32 	%r62, %r38, 2;
	cvt.rn.f32.u32 	%f7, %r62;
	tex.2d.v4.u32.f32 	{%r6, %r63, %r64, %r65}, [%rd12, {%f1, %f7}];
	cvt.rn.f32.u32 	%f8, %r38;
	tex.2d.v4.u32.f32 	{%r66, %r67, %r68, %r69}, [%rd12, {%f1, %f8}];
	add.s32 	%r70, %r38, -2;
	cvt.rn.f32.s32 	%f9, %r70;
	tex.2d.v4.u32.f32 	{%r7, %r71, %r72, %r73}, [%rd12, {%f1, %f9}];
	add.s32 	%r74, %r38, -4;
	cvt.rn.f32.s32 	%f10, %r74;
	tex.2d.v4.u32.f32 	{%r8, %r75, %r76, %r77}, [%rd12, {%f1, %f10}];
	tex.2d.v4.u32.f32 	{%r78, %r79, %r80, %r81}, [%rd6, {%f1, %f3}];
	tex.2d.v4.u32.f32 	{%r82, %r83, %r84, %r85}, [%rd6, {%f1, %f4}];
	tex.2d.v4.u32.f32 	{%r86, %r87, %r88, %r89}, [%rd7, {%f1, %f3}];
	tex.2d.v4.u32.f32 	{%r90, %r91, %r92, %r93}, [%rd7, {%f1, %f4}];
	tex.2d.v4.u32.f32 	{%r9, %r94, %r95, %r96}, [%rd13, {%f1, %f6}];
	tex.2d.v4.u32.f32 	{%r10, %r97, %r98, %r99}, [%rd13, {%f1, %f7}];
	tex.2d.v4.u32.f32 	{%r100, %r101, %r102, %r103}, [%rd13, {%f1, %f8}];
	tex.2d.v4.u32.f32 	{%r11, %r104, %r105, %r106}, [%rd13, {%f1, %f9}];
	tex.2d.v4.u32.f32 	{%r12, %r107, %r108, %r109}, [%rd13, {%f1, %f10}];
	and.b32  	%r13, %r50, 255;
	and.b32  	%r110, %r66, 255;
	and.b32  	%r111, %r100, 255;
	add.s32 	%r14, %r111, %r110;
	cvt.u16.u32 	%rs1, %r66;
	and.b16  	%rs2, %rs1, 255;
	cvt.u16.u32 	%rs3, %r100;
	and.b16  	%rs4, %rs3, 255;
	add.s16 	%rs5, %rs4, %rs2;
	shr.u16 	%rs6, %rs5, 1;
	cvt.u32.u16 	%r178, %rs6;
	and.b32  	%r16, %r45, 255;
	sub.s32 	%r112, %r110, %r111;
	abs.s32 	%r17, %r112;
	and.b32  	%r113, %r82, 255;
	sub.s32 	%r114, %r113, %r13;
	abs.s32 	%r115, %r114;
	and.b32  	%r116, %r78, 255;
	sub.s32 	%r117, %r116, %r16;
	abs.s32 	%r118, %r117;
	cvt.u16.u32 	%rs7, %r118;
	cvt.u16.u32 	%rs8, %r115;
	add.s16 	%rs9, %rs8, %rs7;
	shr.u16 	%rs10, %rs9, 1;
	cvt.u32.u16 	%r119, %rs10;
	and.b32  	%r120, %r90, 255;
	sub.s32 	%r121, %r120, %r13;
	abs.s32 	%r122, %r121;
	and.b32  	%r123, %r86, 255;
	sub.s32 	%r124, %r123, %r16;
	abs.s32 	%r125, %r124;
	cvt.u16.u32 	%rs11, %r125;
	cvt.u16.u32 	%rs12, %r122;
	add.s16 	%rs13, %rs12, %rs11;
	shr.u16 	%rs14, %rs13, 1;
	cvt.u32.u16 	%r126, %rs14;
	shr.u32 	%r127, %r17, 1;
	max.u32 	%r128, %r127, %r119;
	max.u32 	%r18, %r128, %r126;
	setp.eq.s32 	%p6, %r18, 0;
	@%p6 bra 	$L__BB0_8;
	sub.s32 	%r129, %r13, %r16;
	abs.s32 	%r130, %r129;
	setp.le.u32 	%p7, %r130, %r17;
	@%p7 bra 	$L__BB0_6;
	and.b32  	%r134, %r11, 255;
	and.b32  	%r135, %r7, 255;
	mul.lo.s32 	%r136, %r14, 5570;
	and.b32  	%r137, %r6, 255;
	and.b32  	%r138, %r10, 255;
	add.s32 	%r139, %r135, %r137;
	add.s32 	%r140, %r139, %r138;
	add.s32 	%r141, %r140, %r134;
	mad.lo.s32 	%r142, %r141, -3801, %r136;
	and.b32  	%r143, %r8, 255;
	and.b32  	%r144, %r12, 255;
	and.b32  	%r145, %r5, 255;
	and.b32  	%r146, %r9, 255;
	add.s32 	%r147, %r143, %r145;
	add.s32 	%r148, %r147, %r146;
	add.s32 	%r149, %r148, %r144;
	mad.lo.s32 	%r150, %r149, 1016, %r142;
	shr.s32 	%r151, %r150, 2;
	add.s32 	%r152, %r13, %r16;
	mad.lo.s32 	%r176, %r152, 4309, %r151;
	mov.b32 	%r177, -213;
	bra.uni 	$L__BB0_7;
$L__BB0_6:
	add.s32 	%r132, %r13, %r16;
	mul.lo.s32 	%r176, %r132, 5077;
	mov.b32 	%r177, -981;
$L__BB0_7:
	sub.s32 	%r153, %r178, %r16;
	sub.s32 	%r154, %r178, %r13;
	min.s32 	%r155, %r153, %r154;
	max.s32 	%r156, %r18, %r155;
	max.s32 	%r157, %r153, %r154;
	neg.s32 	%r158, %r157;
	max.s32 	%r159, %r156, %r158;
	and.b32  	%r160, %r4, 255;
	and.b32  	%r161, %r3, 255;
	add.s32 	%r162, %r160, %r161;
	mad.lo.s32 	%r163, %r177, %r162, %r176;
	shr.s32 	%r164, %r163, 13;
	add.s32 	%r165, %r159, %r178;
	setp.gt.s32 	%p8, %r164, %r165;
	sub.s32 	%r166, %r178, %r159;
	max.s32 	%r167, %r164, %r166;
	selp.b32 	%r168, %r165, %r167, %p8;
	setp.lt.s32 	%p9, %r168, 0;
	min.s32 	%r169, %r168, %r28;
	selp.b32 	%r178, 0, %r169, %p9;
$L__BB0_8:
	mad.lo.s32 	%r170, %r25, %r38, %r1;
	cvt.s64.s32 	%rd8, %r170;
	add.s64 	%rd9, %rd1, %rd8;
	st.global.u8 	[%rd9], %r178;
$L__BB0_9:
	ret;

}
	// .globl	bwdif_ushort
.visible .entry bwdif_ushort(
	.param .u64 .ptr .align 1 bwdif_ushort_param_0,
	.param .u64 bwdif_ushort_param_1,
	.param .u64 bwdif_ushort_param_2,
	.param .u64 bwdif_ushort_param_3,
	.param .u32 bwdif_ushort_param_4,
	.param .u32 bwdif_ushort_param_5,
	.param .u32 bwdif_ushort_param_6,
	.param .u32 bwdif_ushort_param_7,
	.param .u32 bwdif_ushort_param_8,
	.param .u32 bwdif_ushort_param_9,
	.param .u32 bwdif_ushort_param_10,
	.param .u8 bwdif_ushort_param_11,
	.param .u32 bwdif_ushort_param_12
)
{
	.reg .pred 	%p<10>;
	.reg .b16 	%rs<7>;
	.reg .b32 	%r<183>;
	.reg .b32 	%f<13>;
	.reg .b64 	%rd<14>;

	ld.param.u64 	%rd5, [bwdif_ushort_param_0];
	ld.param.u64 	%rd3, [bwdif_ushort_param_2];
	ld.param.u32 	%r29, [bwdif_ushort_param_4];
	ld.param.u32 	%r30, [bwdif_ushort_param_5];
	ld.param.u32 	%r25, [bwdif_ushort_param_6];
	ld.param.u32 	%r26, [bwdif_ushort_param_9];
	ld.param.u32 	%r27, [bwdif_ushort_param_10];
	ld.param.u32 	%r28, [bwdif_ushort_param_12];
	cvta.to.global.u64 	%rd1, %rd5;
	mov.u32 	%r32, %ctaid.x;
	mov.u32 	%r33, %ntid.x;
	mov.u32 	%r34, %tid.x;
	mad.lo.s32 	%r1, %r32, %r33, %r34;
	mov.u32 	%r35, %ctaid.y;
	mov.u32 	%r36, %ntid.y;
	mov.u32 	%r37, %tid.y;
	mad.lo.s32 	%r38, %r35, %r36, %r37;
	setp.ge.s32 	%p1, %r1, %r29;
	setp.ge.s32 	%p2, %r38, %r30;
	or.pred  	%p3, %p1, %p2;
	@%p3 bra 	$L__BB1_9;
	and.b32  	%r39, %r38, 1;
	setp.ne.s32 	%p4, %r39, %r26;
	@%p4 bra 	$L__BB1_3;
	cvt.rn.f32.s32 	%f11, %r1;
	cvt.rn.f32.u32 	%f12, %r38;
	tex.2d.v4.u32.f32 	{%r175, %r176, %r177, %r178}, [%rd3, {%f11, %f12}];
	mad.lo.s32 	%r179, %r25, %r38, %r1;
	mul.wide.s32 	%rd10, %r179, 2;
	add.s64 	%rd11, %rd1, %rd10;
	st.global.u16 	[%rd11], %r175;
	bra.uni 	$L__BB1_9;
$L__BB1_3:
	ld.param.u64 	%rd13, [bwdif_ushort_param_3];
	ld.param.u64 	%rd12, [bwdif_ushort_param_1];
	cvt.rn.f32.s32 	%f1, %r1;
	add.s32 	%r40, %r38, 3;
	cvt.rn.f32.u32 	%f2, %r40;
	tex.2d.v4.u32.f32 	{%r3, %r41, %r42, %r43}, [%rd3, {%f1, %f2}];
	add.s32 	%r44, %r38, 1;
	cvt.rn.f32.u32 	%f3, %r44;
	tex.2d.v4.u32.f32 	{%r45, %r46, %r47, %r48}, [%rd3, {%f1, %f3}];
	add.s32 	%r49, %r38, -1;
	cvt.rn.f32.s32 	%f4, %r49;
	tex.2d.v4.u32.f32 	{%r50, %r51, %r52, %r53}, [%rd3, {%f1, %f4}];
	add.s32 	%r54, %r38, -3;
	cvt.rn.f32.s32 	%f5, %r54;
	tex.2d.v4.u32.f32 	{%r4, %r55, %r56, %r57}, [%rd3, {%f1, %f5}];
	setp.eq.s32 	%p5, %r26, %r27;
	selp.b64 	%rd6, %rd3, %rd12, %p5;
	selp.b64 	%rd7, %rd13, %rd3, %p5;
	add.s32 	%r58, %r38, 4;
	cvt.rn.f32.u32 	%f6, %r58;
	tex.2d.v4.u32.f32 	{%r5, %r59, %r60, %r61}, [%rd12, {%f1, %f6}];
	add.s32 	%r62, %r38, 2;
	cvt.rn.f32.u32 	%f7, %r62;
	tex.2d.v4.u32.f32 	{%r6, %r63, %r64, %r65}, [%rd12, {%f1, %f7}];
	cvt.rn.f32.u32 	%f8, %r38;
	tex.2d.v4.u32.f32 	{%r66, %r67, %r68, %r69}, [%rd12, {%f1, %f8}];
	add.s32 	%r71, %r38, -2;
	cvt.rn.f32.s32 	%f9, %r71;
	tex.2d.v4.u32.f32 	{%r7, %r72, %r73, %r74}, [%rd12, {%f1, %f9}];
	add.s32 	%r75, %r38, -4;
	cvt.rn.f32.s32 	%f10, %r75;
	tex.2d.v4.u32.f32 	{%r8, %r76, %r77, %r78}, [%rd12, {%f1, %f10}];
	tex.2d.v4.u32.f32 	{%r79, %r80, %r81, %r82}, [%rd6, {%f1, %f3}];
	tex.2d.v4.u32.f32 	{%r83, %r84, %r85, %r86}, [%rd6, {%f1, %f4}];
	tex.2d.v4.u32.f32 	{%r87, %r88, %r89, %r90}, [%rd7, {%f1, %f3}];
	tex.2d.v4.u32.f32 	{%r91, %r92, %r93, %r94}, [%rd7, {%f1, %f4}];
	tex.2d.v4.u32.f32 	{%r9, %r95, %r96, %r97}, [%rd13, {%f1, %f6}];
	tex.2d.v4.u32.f32 	{%r10, %r98, %r99, %r100}, [%rd13, {%f1, %f7}];
	tex.2d.v4.u32.f32 	{%r101, %r102, %r103, %r104}, [%rd13, {%f1, %f8}];
	tex.2d.v4.u32.f32 	{%r11, %r106, %r107, %r108}, [%rd13, {%f1, %f9}];
	tex.2d.v4.u32.f32 	{%r12, %r109, %r110, %r111}, [%rd13, {%f1, %f10}];
	and.b32  	%r13, %r50, 65535;
	and.b32  	%r112, %r66, 65535;
	and.b32  	%r113, %r101, 65535;
	add.s32 	%r14, %r113, %r112;
	cvt.u16.u32 	%rs1, %r66;
	cvt.u16.u32 	%rs2, %r101;
	and.b16  	%rs3, %rs2, %rs1;
	xor.b16  	%rs4, %rs2, %rs1;
	shr.u16 	%rs5, %rs4, 1;
	add.s16 	%rs6, %rs3, %rs5;
	cvt.u32.u16 	%r182, %rs6;
	and.b32  	%r16, %r45, 65535;
	sub.s32 	%r114, %r112, %r113;
	abs.s32 	%r17, %r114;
	and.b32  	%r115, %r83, 65535;
	sub.s32 	%r116, %r115, %r13;
	abs.s32 	%r117, %r116;
	and.b32  	%r118, %r79, 65535;
	sub.s32 	%r119, %r118, %r16;
	abs.s32 	%r120, %r119;
	add.s32 	%r121, %r117, %r120;
	shr.u32 	%r122, %r121, 1;
	and.b32  	%r123, %r91, 65535;
	sub.s32 	%r124, %r123, %r13;
	abs.s32 	%r125, %r124;
	and.b32  	%r126, %r87, 65535;
	sub.s32 	%r127, %r126, %r16;
	abs.s32 	%r128, %r127;
	add.s32 	%r129, %r125, %r128;
	shr.u32 	%r130, %r129, 1;
	shr.u32 	%r131, %r17, 1;
	max.u32 	%r132, %r131, %r122;
	max.u32 	%r18, %r132, %r130;
	setp.eq.s32 	%p6, %r18, 0;
	@%p6 bra 	$L__BB1_8;
	sub.s32 	%r133, %r13, %r16;
	abs.s32 	%r134, %r133;
	setp.le.u32 	%p7, %r134, %r17;
	@%p7 bra 	$L__BB1_6;
	and.b32  	%r138, %r11, 65535;
	and.b32  	%r139, %r7, 65535;
	mul.lo.s32 	%r140, %r14, 5570;
	and.b32  	%r141, %r6, 65535;
	and.b32  	%r142, %r10, 65535;
	add.s32 	%r143, %r139, %r141;
	add.s32 	%r144, %r143, %r142;
	add.s32 	%r145, %r144, %r138;
	mad.lo.s32 	%r146, %r145, -3801, %r140;
	and.b32  	%r147, %r8, 65535;
	and.b32  	%r148, %r12, 65535;
	and.b32  	%r149, %r5, 65535;
	and.b32  	%r150, %r9, 65535;
	add.s32 	%r151, %r147, %r149;
	add.s32 	%r152, %r151, %r150;
	add.s32 	%r153, %r152, %r148;
	mad.lo.s32 	%r154, %r153, 1016, %r146;
	shr.s32 	%r155, %r154, 2;
	add.s32 	%r156, %r13, %r16;
	mad.lo.s32 	%r180, %r156, 4309, %r155;
	mov.b32 	%r181, -213;
	bra.uni 	$L__BB1_7;
$L__BB1_6:
	add.s32 	%r136, %r13, %r16;
	mul.lo.s32 	%r180, %r136, 5077;
	mov.b32 	%r181, -981;
$L__BB1_7:
	sub.s32 	%r157, %r182, %r16;
	sub.s32 	%r158, %r182, %r13;
	min.s32 	%r159, %r157, %r158;
	max.s32 	%r160, %r18, %r159;
	max.s32 	%r161, %r157, %r158;
	neg.s32 	%r162, %r161;
	max.s32 	%r163, %r160, %r162;
	and.b32  	%r164, %r4, 65535;
	and.b32  	%r165, %r3, 65535;
	add.s32 	%r166, %r164, %r165;
	mad.lo.s32 	%r167, %r181, %r166, %r180;
	shr.s32 	%r168, %r167, 13;
	add.s32 	%r169, %r163, %r182;
	setp.gt.s32 	%p8, %r168, %r169;
	sub.s32 	%r170, %r182, %r163;
	max.s32 	%r171, %r168, %r170;
	selp.b32 	%r172, %r169, %r171, %p8;
	setp.lt.s32 	%p9, %r172, 0;
	min.s32 	%r173, %r172, %r28;
	selp.b32 	%r182, 0, %r173, %p9;
$L__BB1_8:
	mad.lo.s32 	%r174, %r25, %r38, %r1;
	mul.wide.s32 	%rd8, %r174, 2;
	add.s64 	%rd9, %rd1, %rd8;
	st.global.u16 	[%rd9], %r182;
$L__BB1_9:
	ret;

}
	// .globl	bwdif_uchar2
.visible .entry bwdif_uchar2(
	.param .u64 .ptr .align 1 bwdif_uchar2_param_0,
	.param .u64 bwdif_uchar2_param_1,
	.param .u64 bwdif_uchar2_param_2,
	.param .u64 bwdif_uchar2_param_3,
	.param .u32 bwdif_uchar2_param_4,
	.param .u32 bwdif_uchar2_param_5,
	.param .u32 bwdif_uchar2_param_6,
	.param .u32 bwdif_uchar2_param_7,
	.param .u32 bwdif_uchar2_param_8,
	.param .u32 bwdif_uchar2_param_9,
	.param .u32 bwdif_uchar2_param_10,
	.param .u8 bwdif_uchar2_param_11,
	.param .u32 bwdif_uchar2_param_12
)
{
	.reg .pred 	%p<14>;
	.reg .b16 	%rs<33>;
	.reg .b32 	%r<255>;
	.reg .b32 	%f<13>;
	.reg .b64 	%rd<14>;

	ld.param.u64 	%rd5, [bwdif_uchar2_param_0];
	ld.param.u64 	%rd3, [bwdif_uchar2_param_2];
	ld.param.u32 	%r59, [bwdif_uchar2_param_4];
	ld.param.u32 	%r60, [bwdif_uchar2_param_5];
	ld.param.u32 	%r55, [bwdif_uchar2_param_6];
	ld.param.u32 	%r56, [bwdif_uchar2_param_9];
	ld.param.u32 	%r58, [bwdif_uchar2_param_12];
	cvta.to.global.u64 	%rd1, %rd5;
	mov.u32 	%r62, %ctaid.x;
	mov.u32 	%r63, %ntid.x;
	mov.u32 	%r64, %tid.x;
	mad.lo.s32 	%r1, %r62, %r63, %r64;
	mov.u32 	%r65, %ctaid.y;
	mov.u32 	%r66, %ntid.y;
	mov.u32 	%r67, %tid.y;
	mad.lo.s32 	%r68, %r65, %r66, %r67;
	setp.ge.s32 	%p1, %r1, %r59;
	setp.ge.s32 	%p2, %r68, %r60;
	or.pred  	%p3, %p1, %p2;
	@%p3 bra 	$L__BB2_14;
	and.b32  	%r69, %r68, 1;
	setp.ne.s32 	%p4, %r69, %r56;
	@%p4 bra 	$L__BB2_3;
	cvt.rn.f32.s32 	%f11, %r1;
	cvt.rn.f32.u32 	%f12, %r68;
	tex.2d.v4.u32.f32 	{%r243, %r244, %r245, %r246}, [%rd3, {%f11, %f12}];
	cvt.u16.u32 	%rs31, %r243;
	cvt.u16.u32 	%rs32, %r244;
	mad.lo.s32 	%r247, %r55, %r68, %r1;
	mul.wide.s32 	%rd10, %r247, 2;
	add.s64 	%rd11, %rd1, %rd10;
	st.global.v2.u8 	[%rd11], {%rs31, %rs32};
	bra.uni 	$L__BB2_14;
$L__BB2_3:
	ld.param.u32 	%r248, [bwdif_uchar2_param_10];
	ld.param.u64 	%rd13, [bwdif_uchar2_param_3];
	ld.param.u64 	%rd12, [bwdif_uchar2_param_1];
	cvt.rn.f32.s32 	%f1, %r1;
	add.s32 	%r70, %r68, 3;
	cvt.rn.f32.u32 	%f2, %r70;
	tex.2d.v4.u32.f32 	{%r3, %r4, %r71, %r72}, [%rd3, {%f1, %f2}];
	add.s32 	%r73, %r68, 1;
	cvt.rn.f32.u32 	%f3, %r73;
	tex.2d.v4.u32.f32 	{%r74, %r5, %r75, %r76}, [%rd3, {%f1, %f3}];
	add.s32 	%r77, %r68, -1;
	cvt.rn.f32.s32 	%f4, %r77;
	tex.2d.v4.u32.f32 	{%r78, %r6, %r79, %r80}, [%rd3, {%f1, %f4}];
	add.s32 	%r81, %r68, -3;
	cvt.rn.f32.s32 	%f5, %r81;
	tex.2d.v4.u32.f32 	{%r7, %r8, %r82, %r83}, [%rd3, {%f1, %f5}];
	setp.eq.s32 	%p5, %r56, %r248;
	selp.b64 	%rd6, %rd3, %rd12, %p5;
	selp.b64 	%rd7, %rd13, %rd3, %p5;
	add.s32 	%r84, %r68, 4;
	cvt.rn.f32.u32 	%f6, %r84;
	tex.2d.v4.u32.f32 	{%r9, %r10, %r85, %r86}, [%rd12, {%f1, %f6}];
	add.s32 	%r87, %r68, 2;
	cvt.rn.f32.u32 	%f7, %r87;
	tex.2d.v4.u32.f32 	{%r11, %r12, %r88, %r89}, [%rd12, {%f1, %f7}];
	cvt.rn.f32.u32 	%f8, %r68;
	tex.2d.v4.u32.f32 	{%r90, %r13, %r91, %r92}, [%rd12, {%f1, %f8}];
	add.s32 	%r93, %r68, -2;
	cvt.rn.f32.s32 	%f9, %r93;
	tex.2d.v4.u32.f32 	{%r15, %r14, %r94, %r95}, [%rd12, {%f1, %f9}];
	add.s32 	%r96, %r68, -4;
	cvt.rn.f32.s32 	%f10, %r96;
	tex.2d.v4.u32.f32 	{%r16, %r17, %r97, %r98}, [%rd12, {%f1, %f10}];
	tex.2d.v4.u32.f32 	{%r99, %r18, %r100, %r101}, [%rd6, {%f1, %f3}];
	tex.2d.v4.u32.f32 	{%r102, %r19, %r103, %r104}, [%rd6, {%f1, %f4}];
	tex.2d.v4.u32.f32 	{%r105, %r20, %r106, %r107}, [%rd7, {%f1, %f3}];
	tex.2d.v4.u32.f32 	{%r108, %r21, %r109, %r110}, [%rd7, {%f1, %f4}];
	tex.2d.v4.u32.f32 	{%r22, %r23, %r111, %r112}, [%rd13, {%f1, %f6}];
	tex.2d.v4.u32.f32 	{%r24, %r25, %r113, %r114}, [%rd13, {%f1, %f7}];
	tex.2d.v4.u32.f32 	{%r115, %r26, %r116, %r117}, [%rd13, {%f1, %f8}];
	tex.2d.v4.u32.f32 	{%r28, %r27, %r118, %r119}, [%rd13, {%f1, %f9}];
	tex.2d.v4.u32.f32 	{%r29, %r30, %r120, %r121}, [%rd13, {%f1, %f10}];
	and.b32  	%r31, %r78, 255;
	and.b32  	%r122, %r90, 255;
	and.b32  	%r123, %r115, 255;
	add.s32 	%r32, %r123, %r122;
	cvt.u16.u32 	%rs1, %r90;
	and.b16  	%rs2, %rs1, 255;
	cvt.u16.u32 	%rs3, %r115;
	and.b16  	%rs4, %rs3, 255;
	add.s16 	%rs5, %rs4, %rs2;
	shr.u16 	%rs6, %rs5, 1;
	cvt.u32.u16 	%r251, %rs6;
	and.b32  	%r34, %r74, 255;
	sub.s32 	%r124, %r122, %r123;
	abs.s32 	%r35, %r124;
	and.b32  	%r125, %r102, 255;
	sub.s32 	%r126, %r125, %r31;
	abs.s32 	%r127, %r126;
	and.b32  	%r128, %r99, 255;
	sub.s32 	%r129, %r128, %r34;
	abs.s32 	%r130, %r129;
	cvt.u16.u32 	%rs7, %r130;
	cvt.u16.u32 	%rs8, %r127;
	add.s16 	%rs9, %rs8, %rs7;
	shr.u16 	%rs10, %rs9, 1;
	cvt.u32.u16 	%r131, %rs10;
	and.b32  	%r132, %r108, 255;
	sub.s32 	%r133, %r132, %r31;
	abs.s32 	%r134, %r133;
	and.b32  	%r135, %r105, 255;
	sub.s32 	%r136, %r135, %r34;
	abs.s32 	%r137, %r136;
	cvt.u16.u32 	%rs11, %r137;
	cvt.u16.u32 	%rs12, %r134;
	add.s16 	%rs13, %rs12, %rs11;
	shr.u16 	%rs14, %rs13, 1;
	cvt.u32.u16 	%r138, %rs14;
	shr.u32 	%r139, %r35, 1;
	max.u32 	%r140, %r139, %r131;
	max.u32 	%r36, %r140, %r138;
	setp.eq.s32 	%p6, %r36, 0;
	@%p6 bra 	$L__BB2_8;
	sub.s32 	%r141, %r31, %r34;
	abs.s32 	%r142, %r141;
	setp.le.u32 	%p7, %r142, %r35;
	@%p7 bra 	$L__BB2_6;
	and.b32  	%r146, %r28, 255;
	and.b32  	%r147, %r15, 255;
	mul.lo.s32 	%r148, %r32, 5570;
	and.b32  	%r149, %r11, 255;
	and.b32  	%r150, %r24, 255;
	add.s32 	%r151, %r147, %r149;
	add.s32 	%r152, %r151, %r150;
	add.s32 	%r153, %r152, %r146;
	mad.lo.s32 	%r154, %r153, -3801, %r148;
	and.b32  	%r155, %r16, 255;
	and.b32  	%r156, %r29, 255;
	and.b32  	%r157, %r9, 255;
	and.b32  	%r158, %r22, 255;
	add.s32 	%r159, %r155, %r157;
	add.s32 	%r160, %r159, %r158;
	add.s32 	%r161, %r160, %r156;
	mad.lo.s32 	%r162, %r161, 1016, %r154;
	shr.s32 	%r163, %r162, 2;
	add.s32 	%r164, %r31, %r34;
	mad.lo.s32 	%r249, %r164, 4309, %r163;
	mov.b32 	%r250, -213;
	bra.uni 	$L__BB2_7;
$L__BB2_6:
	add.s32 	%r144, %r31, %r34;
	mul.lo.s32 	%r249, %r144, 5077;
	mov.b32 	%r250, -981;
$L__BB2_7:
	sub.s32 	%r165, %r251, %r34;
	sub.s32 	%r166, %r251, %r31;
	min.s32 	%r167, %r165, %r166;
	max.s32 	%r168, %r36, %r167;
	max.s32 	%r169, %r165, %r166;
	neg.s32 	%r170, %r169;
	max.s32 	%r171, %r168, %r170;
	and.b32  	%r172, %r7, 255;
	and.b32  	%r173, %r3, 255;
	add.s32 	%r174, %r172, %r173;
	mad.lo.s32 	%r175, %r250, %r174, %r249;
	shr.s32 	%r176, %r175, 13;
	add.s32 	%r177, %r171, %r251;
	setp.gt.s32 	%p8, %r176, %r177;
	sub.s32 	%r178, %r251, %r171;
	max.s32 	%r179, %r176, %r178;
	selp.b32 	%r180, %r177, %r179, %p8;
	setp.lt.s32 	%p9, %r180, 0;
	min.s32 	%r181, %r180, %r58;
	selp.b32 	%r251, 0, %r181, %p9;
$L__BB2_8:
	and.b32  	%r43, %r6, 255;
	and.b32  	%r182, %r13, 255;
	and.b32  	%r183, %r26, 255;
	add.s32 	%r44, %r183, %r182;
	cvt.u16.u32 	%rs15, %r13;
	and.b16  	%rs16, %rs15, 255;
	cvt.u16.u32 	%rs17, %r26;
	and.b16  	%rs18, %rs17, 255;
	add.s16 	%rs19, %rs18, %rs16;
	shr.u16 	%rs20, %rs19, 1;
	cvt.u32.u16 	%r254, %rs20;
	and.b32  	%r46, %r5, 255;
	sub.s32 	%r184, %r182, %r183;
	abs.s32 	%r47, %r184;
	and.b32  	%r185, %r19, 255;
	sub.s32 	%r186, %r185, %r43;
	abs.s32 	%r187, %r186;
	and.b32  	%r188, %r18, 255;
	sub.s32 	%r189, %r188, %r46;
	abs.s32 	%r190, %r189;
	cvt.u16.u32 	%rs21, %r190;
	cvt.u16.u32 	%rs22, %r187;
	add.s16 	%rs23, %rs22, %rs21;
	shr.u16 	%rs24, %rs23, 1;
	cvt.u32.u16 	%r191, %rs24;
	and.b32  	%r192, %r21, 255;
	sub.s32 	%r193, %r192, %r43;
	abs.s32 	%r194, %r193;
	and.b32  	%r195, %r20, 255;
	sub.s32 	%r196, %r195, %r46;
	abs.s32 	%r197, %r196;
	cvt.u16.u32 	%rs25, %r197;
	cvt.u16.u32 	%rs26, %r194;
	add.s16 	%rs27, %rs26, %rs25;
	shr.u16 	%rs28, %rs27, 1;
	cvt.u32.u16 	%r198, %rs28;
	shr.u32 	%r199, %r47, 1;
	max.u32 	%r200, %r199, %r191;
	max.u32 	%r48, %r200, %r198;
	setp.eq.s32 	%p10, %r48, 0;
	@%p10 bra 	$L__BB2_13;
	sub.s32 	%r201, %r43, %r46;
	abs.s32 	%r202, %r201;
	setp.le.u32 	%p11, %r202, %r47;
	@%p11 bra 	$L__BB2_11;
	and.b32  	%r206, %r27, 255;
	and.b32  	%r207, %r14, 255;
	mul.lo.s32 	%r208, %r44, 5570;
	and.b32  	%r209, %r12, 255;
	and.b32  	%r210, %r25, 255;
	add.s32 	%r211, %r207, %r209;
	add.s32 	%r212, %r211, %r210;
	add.s32 	%r213, %r212, %r206;
	mad.lo.s32 	%r214, %r213, -3801, %r208;
	and.b32  	%r215, %r17, 255;
	and.b32  	%r216, %r30, 255;
	and.b32  	%r217, %r10, 255;
	and.b32  	%r218, %r23, 255;
	add.s32 	%r219, %r215, %r217;
	add.s32 	%r220, %r219, %r218;
	add.s32 	%r221, %r220, %r216;
	mad.lo.s32 	%r222, %r221, 1016, %r214;
	shr.s32 	%r223, %r222, 2;
	add.s32 	%r224, %r43, %r46;
	mad.lo.s32 	%r252, %r224, 4309, %r223;
	mov.b32 	%r253, -213;
	bra.uni 	$L__BB2_12;
$L__BB2_11:
	add.s32 	%r204, %r43, %r46;
	mul.lo.s32 	%r252, %r204, 5077;
	mov.b32 	%r253, -981;
$L__BB2_12:
	sub.s32 	%r225, %r254, %r46;
	sub.s32 	%r226, %r254, %r43;
	min.s32 	%r227, %r225, %r226;
	max.s32 	%r228, %r48, %r227;
	max.s32 	%r229, %r225, %r226;
	neg.s32 	%r230, %r229;
	max.s32 	%r231, %r228, %r230;
	and.b32  	%r232, %r8, 255;
	and.b32  	%r233, %r4, 255;
	add.s32 	%r234, %r232, %r233;
	mad.lo.s32 	%r235, %r253, %r234, %r252;
	shr.s32 	%r236, %r235, 13;
	add.s32 	%r237, %r231, %r254;
	setp.gt.s32 	%p12, %r236, %r237;
	sub.s32 	%r238, %r254, %r231;
	max.s32 	%r239, %r236, %r238;
	selp.b32 	%r240, %r237, %r239, %p12;
	setp.lt.s32 	%p13, %r240, 0;
	min.s32 	%r241, %r240, %r58;
	selp.b32 	%r254, 0, %r241, %p13;
$L__BB2_13:
	cvt.u16.u32 	%rs29, %r254;
	mad.lo.s32 	%r242, %r55, %r68, %r1;
	mul.wide.s32 	%rd8, %r242, 2;
	add.s64 	%rd9, %rd1, %rd8;
	cvt.u16.u32 	%rs30, %r251;
	st.global.v2.u8 	[%rd9], {%rs30, %rs29};
$L__BB2_14:
	ret;

}
	// .globl	bwdif_ushort2
.visible .entry bwdif_ushort2(
	.param .u64 .ptr .align 1 bwdif_ushort2_param_0,
	.param .u64 bwdif_ushort2_param_1,
	.param .u64 bwdif_ushort2_param_2,
	.param .u64 bwdif_ushort2_param_3,
	.param .u32 bwdif_ushort2_param_4,
	.param .u32 bwdif_ushort2_param_5,
	.param .u32 bwdif_ushort2_param_6,
	.param .u32 bwdif_ushort2_param_7,
	.param .u32 bwdif_ushort2_param_8,
	.param .u32 bwdif_ushort2_param_9,
	.param .u32 bwdif_ushort2_param_10,
	.param .u8 bwdif_ushort2_param_11,
	.param .u32 bwdif_ushort2_param_12
)
{
	.reg .pred 	%p<14>;
	.reg .b16 	%rs<13>;
	.reg .b32 	%r<263>;
	.reg .b32 	%f<13>;
	.reg .b64 	%rd<14>;

	ld.param.u64 	%rd5, [bwdif_ushort2_param_0];
	ld.param.u64 	%rd3, [bwdif_ushort2_param_2];
	ld.param.u32 	%r59, [bwdif_ushort2_param_4];
	ld.param.u32 	%r60, [bwdif_ushort2_param_5];
	ld.param.u32 	%r55, [bwdif_ushort2_param_6];
	ld.param.u32 	%r56, [bwdif_ushort2_param_9];
	ld.param.u32 	%r58, [bwdif_ushort2_param_12];
	cvta.to.global.u64 	%rd1, %rd5;
	mov.u32 	%r62, %ctaid.x;
	mov.u32 	%r63, %ntid.x;
	mov.u32 	%r64, %tid.x;
	mad.lo.s32 	%r1, %r62, %r63, %r64;
	mov.u32 	%r65, %ctaid.y;
	mov.u32 	%r66, %ntid.y;
	mov.u32 	%r67, %tid.y;
	mad.lo.s32 	%r68, %r65, %r66, %r67;
	setp.ge.s32 	%p1, %r1, %r59;
	setp.ge.s32 	%p2, %r68, %r60;
	or.pred  	%p3, %p1, %p2;
	@%p3 bra 	$L__BB3_14;
	and.b32  	%r69, %r68, 1;
	setp.ne.s32 	%p4, %r69, %r56;
	@%p4 bra 	$L__BB3_3;
	cvt.rn.f32.s32 	%f11, %r1;
	cvt.rn.f32.u32 	%f12, %r68;
	tex.2d.v4.u32.f32 	{%r250, %r251, %r252, %r253}, [%rd3, {%f11, %f12}];
	mad.lo.s32 	%r254, %r55, %r68, %r1;
	mul.wide.s32 	%rd10, %r254, 4;
	add.s64 	%rd11, %rd1, %rd10;
	prmt.b32 	%r255, %r250, %r251, 0x5410U;
	st.global.u32 	[%rd11], %r255;
	bra.uni 	$L__BB3_14;
$L__BB3_3:
	ld.param.u32 	%r256, [bwdif_ushort2_param_10];
	ld.param.u64 	%rd13, [bwdif_ushort2_param_3];
	ld.param.u64 	%rd12, [bwdif_ushort2_param_1];
	cvt.rn.f32.s32 	%f1, %r1;
	add.s32 	%r70, %r68, 3;
	cvt.rn.f32.u32 	%f2, %r70;
	tex.2d.v4.u32.f32 	{%r3, %r4, %r71, %r72}, [%rd3, {%f1, %f2}];
	add.s32 	%r73, %r68, 1;
	cvt.rn.f32.u32 	%f3, %r73;
	tex.2d.v4.u32.f32 	{%r74, %r5, %r75, %r76}, [%rd3, {%f1, %f3}];
	add.s32 	%r77, %r68, -1;
	cvt.rn.f32.s32 	%f4, %r77;
	tex.2d.v4.u32.f32 	{%r78, %r6, %r79, %r80}, [%rd3, {%f1, %f4}];
	add.s32 	%r81, %r68, -3;
	cvt.rn.f32.s32 	%f5, %r81;
	tex.2d.v4.u32.f32 	{%r7, %r8, %r82, %r83}, [%rd3, {%f1, %f5}];
	setp.eq.s32 	%p5, %r56, %r256;
	selp.b64 	%rd6, %rd3, %rd12, %p5;
	selp.b64 	%rd7, %rd13, %rd3, %p5;
	add.s32 	%r84, %r68, 4;
	cvt.rn.f32.u32 	%f6, %r84;
	tex.2d.v4.u32.f32 	{%r9, %r10, %r85, %r86}, [%rd12, {%f1, %f6}];
	add.s32 	%r87, %r68, 2;
	cvt.rn.f32.u32 	%f7, %r87;
	tex.2d.v4.u32.f32 	{%r11, %r12, %r88, %r89}, [%rd12, {%f1, %f7}];
	cvt.rn.f32.u32 	%f8, %r68;
	tex.2d.v4.u32.f32 	{%r90, %r13, %r91, %r92}, [%rd12, {%f1, %f8}];
	add.s32 	%r94, %r68, -2;
	cvt.rn.f32.s32 	%f9, %r94;
	tex.2d.v4.u32.f32 	{%r15, %r14, %r95, %r96}, [%rd12, {%f1, %f9}];
	add.s32 	%r97, %r68, -4;
	cvt.rn.f32.s32 	%f10, %r97;
	tex.2d.v4.u32.f32 	{%r16, %r17, %r98, %r99}, [%rd12, {%f1, %f10}];
	tex.2d.v4.u32.f32 	{%r100, %r18, %r101, %r102}, [%rd6, {%f1, %f3}];
	tex.2d.v4.u32.f32 	{%r103, %r19, %r104, %r105}, [%rd6, {%f1, %f4}];
	tex.2d.v4.u32.f32 	{%r106, %r20, %r107, %r108}, [%rd7, {%f1, %f3}];
	tex.2d.v4.u32.f32 	{%r109, %r21, %r110, %r111}, [%rd7, {%f1, %f4}];
	tex.2d.v4.u32.f32 	{%r22, %r23, %r112, %r113}, [%rd13, {%f1, %f6}];
	tex.2d.v4.u32.f32 	{%r24, %r25, %r114, %r115}, [%rd13, {%f1, %f7}];
	tex.2d.v4.u32.f32 	{%r116, %r26, %r117, %r118}, [%rd13, {%f1, %f8}];
	tex.2d.v4.u32.f32 	{%r28, %r27, %r120, %r121}, [%rd13, {%f1, %f9}];
	tex.2d.v4.u32.f32 	{%r29, %r30, %r122, %r123}, [%rd13, {%f1, %f10}];
	and.b32  	%r31, %r78, 65535;
	and.b32  	%r124, %r90, 65535;
	and.b32  	%r125, %r116, 65535;
	add.s32 	%r32, %r125, %r124;
	cvt.u16.u32 	%rs1, %r90;
	cvt.u16.u32 	%rs2, %r116;
	and.b16  	%rs3, %rs2, %rs1;
	xor.b16  	%rs4, %rs2, %rs1;
	shr.u16 	%rs5, %rs4, 1;
	add.s16 	%rs6, %rs3, %rs5;
	cvt.u32.u16 	%r259, %rs6;
	and.b32  	%r34, %r74, 65535;
	sub.s32 	%r126, %r124, %r125;
	abs.s32 	%r35, %r126;
	and.b32  	%r127, %r103, 65535;
	sub.s32 	%r128, %r127, %r31;
	abs.s32 	%r129, %r128;
	and.b32  	%r130, %r100, 65535;
	sub.s32 	%r131, %r130, %r34;
	abs.s32 	%r132, %r131;
	add.s32 	%r133, %r129, %r132;
	shr.u32 	%r134, %r133, 1;
	and.b32  	%r135, %r109, 65535;
	sub.s32 	%r136, %r135, %r31;
	abs.s32 	%r137, %r136;
	and.b32  	%r138, %r106, 65535;
	sub.s32 	%r139, %r138, %r34;
	abs.s32 	%r140, %r139;
	add.s32 	%r141, %r137, %r140;
	shr.u32 	%r142, %r141, 1;
	shr.u32 	%r143, %r35, 1;
	max.u32 	%r144, %r143, %r134;
	max.u32 	%r36, %r144, %r142;
	setp.eq.s32 	%p6, %r36, 0;
	@%p6 bra 	$L__BB3_8;
	sub.s32 	%r145, %r31, %r34;
	abs.s32 	%r146, %r145;
	setp.le.u32 	%p7, %r146, %r35;
	@%p7 bra 	$L__BB3_6;
	and.b32  	%r150, %r28, 65535;
	and.b32  	%r151, %r15, 65535;
	mul.lo.s32 	%r152, %r32, 5570;
	and.b32  	%r153, %r11, 65535;
	and.b32  	%r154, %r24, 65535;
	add.s32 	%r155, %r151, %r153;
	add.s32 	%r156, %r155, %r154;
	add.s32 	%r157, %r156, %r150;
	mad.lo.s32 	%r158, %r157, -3801, %r152;
	and.b32  	%r159, %r16, 65535;
	and.b32  	%r160, %r29, 65535;
	and.b32  	%r161, %r9, 65535;
	and.b32  	%r162, %r22, 65535;
	add.s32 	%r163, %r159, %r161;
	add.s32 	%r164, %r163, %r162;
	add.s32 	%r165, %r164, %r160;
	mad.lo.s32 	%r166, %r165, 1016, %r158;
	shr.s32 	%r167, %r166, 2;
	add.s32 	%r168, %r31, %r34;
	mad.lo.s32 	%r257, %r168, 4309, %r167;
	mov.b32 	%r258, -213;
	bra.uni 	$L__BB3_7;
$L__BB3_6:
	add.s32 	%r148, %r31, %r34;
	mul.lo.s32 	%r257, %r148, 5077;
	mov.b32 	%r258, -981;
$L__BB3_7:
	sub.s32 	%r169, %r259, %r34;
	sub.s32 	%r170, %r259, %r31;
	min.s32 	%r171, %r169, %r170;
	max.s32 	%r172, %r36, %r171;
	max.s32 	%r173, %r169, %r170;
	neg.s32 	%r174, %r173;
	max.s32 	%r175, %r172, %r174;
	and.b32  	%r176, %r7, 65535;
	and.b32  	%r177, %r3, 65535;
	add.s32 	%r178, %r176, %r177;
	mad.lo.s32 	%r179, %r258, %r178, %r257;
	shr.s32 	%r180, %r179, 13;
	add.s32 	%r181, %r175, %r259;
	setp.gt.s32 	%p8, %r180, %r181;
	sub.s32 	%r182, %r259, %r175;
	max.s32 	%r183, %r180, %r182;
	selp.b32 	%r184, %r181, %r183, %p8;
	setp.lt.s32 	%p9, %r184, 0;
	min.s32 	%r185, %r184, %r58;
	selp.b32 	%r259, 0, %r185, %p9;
$L__BB3_8:
	and.b32  	%r43, %r6, 65535;
	and.b32  	%r186, %r13, 65535;
	and.b32  	%r187, %r26, 65535;
	add.s32 	%r44, %r187, %r186;
	cvt.u16.u32 	%rs7, %r13;
	cvt.u16.u32 	%rs8, %r26;
	and.b16  	%rs9, %rs8, %rs7;
	xor.b16  	%rs10, %rs8, %rs7;
	shr.u16 	%rs11, %rs10, 1;
	add.s16 	%rs12, %rs9, %rs11;
	cvt.u32.u16 	%r262, %rs12;
	and.b32  	%r46, %r5, 65535;
	sub.s32 	%r188, %r186, %r187;
	abs.s32 	%r47, %r188;
	and.b32  	%r189, %r19, 65535;
	sub.s32 	%r190, %r189, %r43;
	abs.s32 	%r191, %r190;
	and.b32  	%r192, %r18, 65535;
	sub.s32 	%r193, %r192, %r46;
	abs.s32 	%r194, %r193;
	add.s32 	%r195, %r191, %r194;
	shr.u32 	%r196, %r195, 1;
	and.b32  	%r197, %r21, 65535;
	sub.s32 	%r198, %r197, %r43;
	abs.s32 	%r199, %r198;
	and.b32  	%r200, %r20, 65535;
	sub.s32 	%r201, %r200, %r46;
	abs.s32 	%r202, %r201;
	add.s32 	%r203, %r199, %r202;
	shr.u32 	%r204, %r203, 1;
	shr.u32 	%r205, %r47, 1;
	max.u32 	%r206, %r205, %r196;
	max.u32 	%r48, %r206, %r204;
	setp.eq.s32 	%p10, %r48, 0;
	@%p10 bra 	$L__BB3_13;
	sub.s32 	%r207, %r43, %r46;
	abs.s32 	%r208, %r207;
	setp.le.u32 	%p11, %r208, %r47;
	@%p11 bra 	$L__BB3_11;
	and.b32  	%r212, %r27, 65535;
	and.b32  	%r213, %r14, 65535;
	mul.lo.s32 	%r214, %r44, 5570;
	and.b32  	%r215, %r12, 65535;
	and.b32  	%r216, %r25, 65535;
	add.s32 	%r217, %r213, %r215;
	add.s32 	%r218, %r217, %r216;
	add.s32 	%r219, %r218, %r212;
	mad.lo.s32 	%r220, %r219, -3801, %r214;
	and.b32  	%r221, %r17, 65535;
	and.b32  	%r222, %r30, 65535;
	and.b32  	%r223, %r10, 65535;
	and.b32  	%r224, %r23, 65535;
	add.s32 	%r225, %r221, %r223;
	add.s32 	%r226, %r225, %r224;
	add.s32 	%r227, %r226, %r222;
	mad.lo.s32 	%r228, %r227, 1016, %r220;
	shr.s32 	%r229, %r228, 2;
	add.s32 	%r230, %r43, %r46;
	mad.lo.s32 	%r260, %r230, 4309, %r229;
	mov.b32 	%r261, -213;
	bra.uni 	$L__BB3_12;
$L__BB3_11:
	add.s32 	%r210, %r43, %r46;
	mul.lo.s32 	%r260, %r210, 5077;
	mov.b32 	%r261, -981;
$L__BB3_12:
	sub.s32 	%r231, %r262, %r46;
	sub.s32 	%r232, %r262, %r43;
	min.s32 	%r233, %r231, %r232;
	max.s32 	%r234, %r48, %r233;
	max.s32 	%r235, %r231, %r232;
	neg.s32 	%r236, %r235;
	max.s32 	%r237, %r234, %r236;
	and.b32  	%r238, %r8, 65535;
	and.b32  	%r239, %r4, 65535;
	add.s32 	%r240, %r238, %r239;
	mad.lo.s32 	%r241, %r261, %r240, %r260;
	shr.s32 	%r242, %r241, 13;
	add.s32 	%r243, %r237, %r262;
	setp.gt.s32 	%p12, %r242, %r243;
	sub.s32 	%r244, %r262, %r237;
	max.s32 	%r245, %r242, %r244;
	selp.b32 	%r246, %r243, %r245, %p12;
	setp.lt.s32 	%p13, %r246, 0;
	min.s32 	%r247, %r246, %r58;
	selp.b32 	%r262, 0, %r247, %p13;
$L__BB3_13:
	mad.lo.s32 	%r248, %r55, %r68, %r1;
	mul.wide.s32 	%rd8, %r248, 4;
	add.s64 	%rd9, %rd1, %rd8;
	prmt.b32 	%r249, %r259, %r262, 0x5410U;
	st.global.u32 	[%rd9], %r249;
$L__BB3_14:
	ret;

}


// ===== COMPILED SASS (sm_100) =====

	.target	sm_100

	.elftype	@"ET_EXEC"


//--------------------- .note.nv.tkinfo           --------------------------
	.section	.note.nv.tkinfo,"",@"SHT_NOTE"
	.sectionflags	@"SHF_NOTE_NV_TKINFO"
	.tkinfo
        /*0018*/ 	.word	0x00000002
        /*0030*/ 	.string	""
        /*0030*/ 	.string	"ptxas"
        /*0030*/ 	.string	"Cuda compilation tools, release 13.0, V13.0.88"
        /*0030*/ 	.string	"Build cuda_13.0.r13.0/compiler.36424714_0"
        /*0030*/ 	.string	"-arch sm_100 -m 64 "



//--------------------- .note.nv.cuinfo           --------------------------
	.section	.note.nv.cuinfo,"",@"SHT_NOTE"
	.sectionflags	@"SHF_NOTE_NV_CUINFO"
        /*0018*/ 	.short	0x0002
        /*001a*/ 	.short	0x0064
        /*001c*/ 	.short	0x0082
	.zero		2


//--------------------- .nv.info                  --------------------------
	.section	.nv.info,"",@"SHT_CUDA_INFO"
	.align	4


	//----- nvinfo : EIATTR_REGCOUNT
	.align		4
        /*0000*/ 	.byte	0x04, 0x2f
        /*0002*/ 	.short	(.L_4 - .L_3)
	.align		4
.L_3:
        /*0004*/ 	.word	index@(bwdif_uchar)
        /*0008*/ 	.word	0x00000020


	//----- nvinfo : EIATTR_FRAME_SIZE
	.align		4
.L_4:
        /*000c*/ 	.byte	0x04, 0x11
        /*000e*/ 	.short	(.L_6 - .L_5)
	.align		4
.L_5:
        /*0010*/ 	.word	index@(bwdif_uchar)
        /*0014*/ 	.word	0x00000000


	//----- nvinfo : EIATTR_REGCOUNT
	.align		4
.L_6:
        /*0018*/ 	.byte	0x04, 0x2f
        /*001a*/ 	.short	(.L_8 - .L_7)
	.align		4
.L_7:
        /*001c*/ 	.word	index@(bwdif_ushort)
        /*0020*/ 	.word	0x00000020


	//----- nvinfo : EIATTR_FRAME_SIZE
	.align		4
.L_8:
        /*0024*/ 	.byte	0x04, 0x11
        /*0026*/ 	.short	(.L_10 - .L_9)
	.align		4
.L_9:
        /*0028*/ 	.word	index@(bwdif_ushort)
        /*002c*/ 	.word	0x00000000


	//----- nvinfo : EIATTR_REGCOUNT
	.align		4
.L_10:
        /*0030*/ 	.byte	0x04, 0x2f
        /*0032*/ 	.short	(.L_12 - .L_11)
	.align		4
.L_11:
        /*0034*/ 	.word	index@(bwdif_uchar2)
        /*0038*/ 	.word	0x00000030


	//----- nvinfo : EIATTR_FRAME_SIZE
	.align		4
.L_12:
        /*003c*/ 	.byte	0x04, 0x11
        /*003e*/ 	.short	(.L_14 - .L_13)
	.align		4
.L_13:
        /*0040*/ 	.word	index@(bwdif_uchar2)
        /*0044*/ 	.word	0x00000000


	//----- nvinfo : EIATTR_REGCOUNT
	.align		4
.L_14:
        /*0048*/ 	.byte	0x04, 0x2f
        /*004a*/ 	.short	(.L_16 - .L_15)
	.align		4
.L_15:
        /*004c*/ 	.word	index@(bwdif_ushort2)
        /*0050*/ 	.word	0x00000030


	//----- nvinfo : EIATTR_FRAME_SIZE
	.align		4
.L_16:
        /*0054*/ 	.byte	0x04, 0x11
        /*0056*/ 	.short	(.L_18 - .L_17)
	.align		4
.L_17:
        /*0058*/ 	.word	index@(bwdif_ushort2)
        /*005c*/ 	.word	0x00000000


	//----- nvinfo : EIATTR_MIN_STACK_SIZE
	.align		4
.L_18:
        /*0060*/ 	.byte	0x04, 0x12
        /*0062*/ 	.short	(.L_20 - .L_19)
	.align		4
.L_19:
        /*0064*/ 	.word	index@(bwdif_ushort2)
        /*0068*/ 	.word	0x00000000


	//----- nvinfo : EIATTR_MIN_STACK_SIZE
	.align		4
.L_20:
        /*006c*/ 	.byte	0x04, 0x12
        /*006e*/ 	.short	(.L_22 - .L_21)
	.align		4
.L_21:
        /*0070*/ 	.word	index@(bwdif_uchar2)
        /*0074*/ 	.word	0x00000000


	//----- nvinfo : EIATTR_MIN_STACK_SIZE
	.align		4
.L_22:
        /*0078*/ 	.byte	0x04, 0x12
        /*007a*/ 	.short	(.L_24 - .L_23)
	.align		4
.L_23:
        /*007c*/ 	.word	index@(bwdif_ushort)
        /*0080*/ 	.word	0x00000000


	//----- nvinfo : EIATTR_MIN_STACK_SIZE
	.align		4
.L_24:
        /*0084*/ 	.byte	0x04, 0x12
        /*0086*/ 	.short	(.L_26 - .L_25)
	.align		4
.L_25:
        /*0088*/ 	.word	index@(bwdif_uchar)
        /*008c*/ 	.word	0x00000000
.L_26:


//--------------------- .nv.compat                --------------------------
	.section	.nv.compat,"",@"SHT_CUDA_COMPAT_INFO"
	.align	4
        /*0000*/ 	.byte	0x02, 0x09, 0x00, 0x00, 0x02, 0x02, 0x02, 0x00, 0x02, 0x05, 0x05, 0x00, 0x03, 0x07, 0x01, 0x01
        /*0010*/ 	.byte	0x02, 0x03, 0x00, 0x00, 0x02, 0x06, 0x01, 0x00, 0x04, 0x0b, 0x08, 0x00, 0x09, 0x00, 0x00, 0x00
        /*0020*/ 	.byte	0x00, 0x00, 0x00, 0x00


//--------------------- .nv.info.bwdif_ushort2    --------------------------
	.section	.nv.info.bwdif_ushort2,"",@"SHT_CUDA_INFO"
	.sectionflags	@""
	.align	4


	//----- nvinfo : EIATTR_CUDA_API_VERSION
	.align		4
        /*0000*/ 	.byte	0x04, 0x37
        /*0002*/ 	.short	(.L_28 - .L_27)
.L_27:
        /*0004*/ 	.word	0x00000082


	//----- nvinfo : EIATTR_KPARAM_INFO
	.align		4
.L_28:
        /*0008*/ 	.byte	0x04, 0x17
        /*000a*/ 	.short	(.L_30 - .L_29)
.L_29:
        /*000c*/ 	.word	0x00000000
        /*0010*/ 	.short	0x000c
        /*0012*/ 	.short	0x0040
        /*0014*/ 	.byte	0x00, 0xf0, 0x11, 0x00


	//----- nvinfo : EIATTR_KPARAM_INFO
	.align		4
.L_30:
        /*0018*/ 	.byte	0x04, 0x17
        /*001a*/ 	.short	(.L_32 - .L_31)
.L_31:
        /*001c*/ 	.word	0x00000000
        /*0020*/ 	.short	0x000b
        /*0022*/ 	.short	0x003c
        /*0024*/ 	.byte	0x00, 0xf0, 0x05, 0x00


	//----- nvinfo : EIATTR_KPARAM_INFO
	.align		4
.L_32:
        /*0028*/ 	.byte	0x04, 0x17
        /*002a*/ 	.short	(.L_34 - .L_33)
.L_33:
        /*002c*/ 	.word	0x00000000
        /*0030*/ 	.short	0x000a
        /*0032*/ 	.short	0x0038
        /*0034*/ 	.byte	0x00, 0xf0, 0x11, 0x00


	//----- nvinfo : EIATTR_KPARAM_INFO
	.align		4
.L_34:
        /*0038*/ 	.byte	0x04, 0x17
        /*003a*/ 	.short	(.L_36 - .L_35)
.L_35:
        /*003c*/ 	.word	0x00000000
        /*0040*/ 	.short	0x0009
        /*0042*/ 	.short	0x0034
        /*0044*/ 	.byte	0x00, 0xf0, 0x11, 0x00


	//----- nvinfo : EIATTR_KPARAM_INFO
	.align		4
.L_36:
        /*0048*/ 	.byte	0x04, 0x17
        /*004a*/ 	.short	(.L_38 - .L_37)
.L_37:
        /*004c*/ 	.word	0x00000000
        /*0050*/ 	.short	0x0008
        /*0052*/ 	.short	0x0030
        /*0054*/ 	.byte	0x00, 0xf0, 0x11, 0x00


	//----- nvinfo : EIATTR_KPARAM_INFO
	.align		4
.L_38:
        /*0058*/ 	.byte	0x04, 0x17
        /*005a*/ 	.short	(.L_40 - .L_39)
.L_39:
        /*005c*/ 	.word	0x00000000
        /*0060*/ 	.short	0x0007
        /*0062*/ 	.short	0x002c
        /*0064*/ 	.byte	0x00, 0xf0, 0x11, 0x00


	//----- nvinfo : EIATTR_KPARAM_INFO
	.align		4
.L_40:
        /*0068*/ 	.byte	0x04, 0x17
        /*006a*/ 	.short	(.L_42 - .L_41)
.L_41:
        /*006c*/ 	.word	0x00000000
        /*0070*/ 	.short	0x0006
        /*0072*/ 	.short	0x0028
        /*0074*/ 	.byte	0x00, 0xf0, 0x11, 0x00


	//----- nvinfo : EIATTR_KPARAM_INFO
	.align		4
.L_42:
        /*0078*/ 	.byte	0x04, 0x17
        /*007a*/ 	.short	(.L_44 - .L_43)
.L_43:
        /*007c*/ 	.word	0x00000000
        /*0080*/ 	.short	0x0005
        /*0082*/ 	.short	0x0024
        /*0084*/ 	.byte	0x00, 0xf0, 0x11, 0x00


	//----- nvinfo : EIATTR_KPARAM_INFO
	.align		4
.L_44:
        /*0088*/ 	.byte	0x04, 0x17
        /*008a*/ 	.short	(.L_46 - .L_45)
.L_45:
        /*008c*/ 	.word	0x00000000
        /*0090*/ 	.short	0x0004
        /*0092*/ 	.short	0x0020
        /*0094*/ 	.byte	0x00, 0xf0, 0x11, 0x00


	//----- nvinfo : EIATTR_KPARAM_INFO
	.align		4
.L_46:
        /*0098*/ 	.byte	0x04, 0x17
        /*009a*/ 	.short	(.L_48 - .L_47)
.L_47:
        /*009c*/ 	.word	0x00000000
        /*00a0*/ 	.short	0x0003
        /*00a2*/ 	.short	0x0018
        /*00a4*/ 	.byte	0x00, 0xf0, 0x21, 0x00


	//----- nvinfo : EIATTR_KPARAM_INFO
	.align		4
.L_48:
        /*00a8*/ 	.byte	0x04, 0x17
        /*00aa*/ 	.short	(.L_50 - .L_49)
.L_49:
        /*00ac*/ 	.word	0x00000000
        /*00b0*/ 	.short	0x0002
        /*00b2*/ 	.short	0x0010
        /*00b4*/ 	.byte	0x00, 0xf0, 0x21, 0x00


	//----- nvinfo : EIATTR_KPARAM_INFO
	.align		4
.L_50:
        /*00b8*/ 	.byte	0x04, 0x17
        /*00ba*/ 	.short	(.L_52 - .L_51)
.L_51:
        /*00bc*/ 	.word	0x00000000
        /*00c0*/ 	.short	0x0001
        /*00c2*/ 	.short	0x0008
        /*00c4*/ 	.byte	0x00, 0xf0, 0x21, 0x00


	//----- nvinfo : EIATTR_KPARAM_INFO
	.align		4
.L_52:
        /*00c8*/ 	.byte	0x04, 0x17
        /*00ca*/ 	.short	(.L_54 - .L_53)
.L_53:
        /*00cc*/ 	.word	0x00000000
        /*00d0*/ 	.short	0x0000
        /*00d2*/ 	.short	0x0000
        /*00d4*/ 	.byte	0x00, 0xf5, 0x21, 0x00


	//----- nvinfo : EIATTR_SPARSE_MMA_MASK
	.align		4
.L_54:
        /*00d8*/ 	.byte	0x03, 0x50
        /*00da*/ 	.short	0x0000


	//----- nvinfo : EIATTR_MAXREG_COUNT
	.align		4
        /*00dc*/ 	.byte	0x03, 0x1b
        /*00de*/ 	.short	0x00ff


	//----- nvinfo : EIATTR_MERCURY_ISA_VERSION
	.align		4
        /*00e0*/ 	.byte	0x03, 0x5f
        /*00e2*/ 	.short	0x0101


	//----- nvinfo : EIATTR_VRC_CTA_INIT_COUNT
	.align		4
        /*00e4*/ 	.byte	0x02, 0x4a
	.zero		1
	.zero		1


	//----- nvinfo : EIATTR_EXIT_INSTR_OFFSETS
	.align		4
        /*00e8*/ 	.byte	0x04, 0x1c
        /*00ea*/ 	.short	(.L_56 - .L_55)


	//   ....[0]....
.L_55:
        /*00ec*/ 	.word	0x000000c0


	//   ....[1]....
        /*00f0*/ 	.word	0x000001e0


	//   ....[2]....
        /*00f4*/ 	.word	0x00001240


	//----- nvinfo : EIATTR_CRS_STACK_SIZE
	.align		4
.L_56:
        /*00f8*/ 	.byte	0x04, 0x1e
        /*00fa*/ 	.short	(.L_58 - .L_57)
.L_57:
        /*00fc*/ 	.word	0x00000000


	//----- nvinfo : EIATTR_CBANK_PARAM_SIZE
	.align		4
.L_58:
        /*0100*/ 	.byte	0x03, 0x19
        /*0102*/ 	.short	0x0044


	//----- nvinfo : EIATTR_PARAM_CBANK
	.align		4
        /*0104*/ 	.byte	0x04, 0x0a
        /*0106*/ 	.short	(.L_60 - .L_59)
	.align		4
.L_59:
        /*0108*/ 	.word	index@(.nv.constant0.bwdif_ushort2)
        /*010c*/ 	.short	0x0380
        /*010e*/ 	.short	0x0044


	//----- nvinfo : EIATTR_SW_WAR
	.align		4
.L_60:
        /*0110*/ 	.byte	0x04, 0x36
        /*0112*/ 	.short	(.L_62 - .L_61)
.L_61:
        /*0114*/ 	.word	0x00000008
.L_62:


//--------------------- .nv.info.bwdif_uchar2     --------------------------
	.section	.nv.info.bwdif_uchar2,"",@"SHT_CUDA_INFO"
	.sectionflags	@""
	.align	4


	//----- nvinfo : EIATTR_CUDA_API_VERSION
	.align		4
        /*0000*/ 	.byte	0x04, 0x37
        /*0002*/ 	.short	(.L_64 - .L_63)
.L_63:
        /*0004*/ 	.word	0x00000082


	//----- nvinfo : EIATTR_KPARAM_INFO
	.align		4
.L_64:
        /*0008*/ 	.byte	0x04, 0x17
        /*000a*/ 	.short	(.L_66 - .L_65)
.L_65:
        /*000c*/ 	.word	0x00000000
        /*0010*/ 	.short	0x000c
        /*0012*/ 	.short	0x0040
        /*0014*/ 	.byte	0x00, 0xf0, 0x11, 0x00


	//----- nvinfo : EIATTR_KPARAM_INFO
	.align		4
.L_66:
        /*0018*/ 	.byte	0x04, 0x17
        /*001a*/ 	.short	(.L_68 - .L_67)
.L_67:
        /*001c*/ 	.word	0x00000000
        /*0020*/ 	.short	0x000b
        /*0022*/ 	.short	0x003c
        /*0024*/ 	.byte	0x00, 0xf0, 0x05, 0x00


	//----- nvinfo : EIATTR_KPARAM_INFO
	.align		4
.L_68:
        /*0028*/ 	.byte	0x04, 0x17
        /*002a*/ 	.short	(.L_70 - .L_69)
.L_69:
        /*002c*/ 	.word	0x00000000
        /*0030*/ 	.short	0x000a
        /*0032*/ 	.short	0x0038
        /*0034*/ 	.byte	0x00, 0xf0, 0x11, 0x00


	//----- nvinfo : EIATTR_KPARAM_INFO
	.align		4
.L_70:
        /*0038*/ 	.byte	0x04, 0x17
        /*003a*/ 	.short	(.L_72 - .L_71)
.L_71:
        /*003c*/ 	.word	0x00000000
        /*0040*/ 	.short	0x0009
        /*0042*/ 	.short	0x0034
        /*0044*/ 	.byte	0x00, 0xf0, 0x11, 0x00


	//----- nvinfo : EIATTR_KPARAM_INFO
	.align		4
.L_72:
        /*0048*/ 	.byte	0x04, 0x17
        /*004a*/ 	.short	(.L_74 - .L_73)
.L_73:
        /*004c*/ 	.word	0x00000000
        /*0050*/ 	.short	0x0008
        /*0052*/ 	.short	0x0030
        /*0054*/ 	.byte	0x00, 0xf0, 0x11, 0x00


	//----- nvinfo : EIATTR_KPARAM_INFO
	.align		4
.L_74:
        /*0058*/ 	.byte	0x04, 0x17
        /*005a*/ 	.short	(.L_76 - .L_75)
.L_75:
        /*005c*/ 	.word	0x00000000
        /*0060*/ 	.short	0x0007
        /*0062*/ 	.short	0x002c
        /*0064*/ 	.byte	0x00, 0xf0, 0x11, 0x00


	//----- nvinfo : EIATTR_KPARAM_INFO
	.align		4
.L_76:
        /*0068*/ 	.byte	0x04, 0x17
        /*006a*/ 	.short	(.L_78 - .L_77)
.L_77:
        /*006c*/ 	.word	0x00000000
        /*0070*/ 	.short	0x0006
        /*0072*/ 	.short	0x0028
        /*0074*/ 	.byte	0x00, 0xf0, 0x11, 0x00


	//----- nvinfo : EIATTR_KPARAM_INFO
	.align		4
.L_78:
        /*0078*/ 	.byte	0x04, 0x17
        /*007a*/ 	.short	(.L_80 - .L_79)
.L_79:
        /*007c*/ 	.word	0x00000000
        /*0080*/ 	.short	0x0005
        /*0082*/ 	.short	0x0024
        /*0084*/ 	.byte	0x00, 0xf0, 0x11, 0x00


	//----- nvinfo : EIATTR_KPARAM_INFO
	.align		4
.L_80:
        /*0088*/ 	.byte	0x04, 0x17
        /*008a*/ 	.short	(.L_82 - .L_81)
.L_81:
        /*008c*/ 	.word	0x00000000
        /*0090*/ 	.short	0x0004
        /*0092*/ 	.short	0x0020
        /*0094*/ 	.byte	0x00, 0xf0, 0x11, 0x00


	//----- nvinfo : EIATTR_KPARAM_INFO
	.align		4
.L_82:
        /*0098*/ 	.byte	0x04, 0x17
        /*009a*/ 	.short	(.L_84 - .L_83)
.L_83:
        /*009c*/ 	.word	0x00000000
        /*00a0*/ 	.short	0x0003
        /*00a2*/ 	.short	0x0018
        /*00a4*/ 	.byte	0x00, 0xf0, 0x21, 0x00


	//----- nvinfo : EIATTR_KPARAM_INFO
	.align		4
.L_84:
        /*00a8*/ 	.byte	0x04, 0x17
        /*00aa*/ 	.short	(.L_86 - .L_85)
.L_85:
        /*00ac*/ 	.word	0x00000000
        /*00b0*/ 	.short	0x0002
        /*00b2*/ 	.short	0x0010
        /*00b4*/ 	.byte	0x00, 0xf0, 0x21, 0x00


	//----- nvinfo : EIATTR_KPARAM_INFO
	.align		4
.L_86:
        /*00b8*/ 	.byte	0x04, 0x17
        /*00ba*/ 	.short	(.L_88 - .L_87)
.L_87:
        /*00bc*/ 	.word	0x00000000
        /*00c0*/ 	.short	0x0001
        /*00c2*/ 	.short	0x0008
        /*00c4*/ 	.byte	0x00, 0xf0, 0x21, 0x00


	//----- nvinfo : EIATTR_KPARAM_INFO
	.align		4
.L_88:
        /*00c8*/ 	.byte	0x04, 0x17
        /*00ca*/ 	.short	(.L_90 - .L_89)
.L_89:
        /*00cc*/ 	.word	0x00000000
        /*00d0*/ 	.short	0x0000
        /*00d2*/ 	.short	0x0000
        /*00d4*/ 	.byte	0x00, 0xf5, 0x21, 0x00


	//----- nvinfo : EIATTR_SPARSE_MMA_MASK
	.align		4
.L_90:
        /*00d8*/ 	.byte	0x03, 0x50
        /*00da*/ 	.short	0x0000


	//----- nvinfo : EIATTR_MAXREG_COUNT
	.align		4
        /*00dc*/ 	.byte	0x03, 0x1b
        /*00de*/ 	.short	0x00ff


	//----- nvinfo : EIATTR_MERCURY_ISA_VERSION
	.align		4
        /*00e0*/ 	.byte	0x03, 0x5f
        /*00e2*/ 	.short	0x0101


	//----- nvinfo : EIATTR_VRC_CTA_INIT_COUNT
	.align		4
        /*00e4*/ 	.byte	0x02, 0x4a
	.zero		1
	.zero		1


	//----- nvinfo : EIATTR_EXIT_INSTR_OFFSETS
	.align		4
        /*00e8*/ 	.byte	0x04, 0x1c
        /*00ea*/ 	.short	(.L_92 - .L_91)


	//   ....[0]....
.L_91:
        /*00ec*/ 	.word	0x000000c0


	//   ....[1]....
        /*00f0*/ 	.word	0x000001e0


	//   ....[2]....
        /*00f4*/ 	.word	0x000011f0


	//----- nvinfo : EIATTR_CRS_STACK_SIZE
	.align		4
.L_92:
        /*00f8*/ 	.byte	0x04, 0x1e
        /*00fa*/ 	.short	(.L_94 - .L_93)
.L_93:
        /*00fc*/ 	.word	0x00000000


	//----- nvinfo : EIATTR_CBANK_PARAM_SIZE
	.align		4
.L_94:
        /*0100*/ 	.byte	0x03, 0x19
        /*0102*/ 	.short	0x0044


	//----- nvinfo : EIATTR_PARAM_CBANK
	.align		4
        /*0104*/ 	.byte	0x04, 0x0a
        /*0106*/ 	.short	(.L_96 - .L_95)
	.align		4
.L_95:
        /*0108*/ 	.word	index@(.nv.constant0.bwdif_uchar2)
        /*010c*/ 	.short	0x0380
        /*010e*/ 	.short	0x0044


	//----- nvinfo : EIATTR_SW_WAR
	.align		4
.L_96:
        /*0110*/ 	.byte	0x04, 0x36
        /*0112*/ 	.short	(.L_98 - .L_97)
.L_97:
        /*0114*/ 	.word	0x00000008
.L_98:


//--------------------- .nv.info.bwdif_ushort     --------------------------
	.section	.nv.info.bwdif_ushort,"",@"SHT_CUDA_INFO"
	.sectionflags	@""
	.align	4


	//----- nvinfo : EIATTR_CUDA_API_VERSION
	.align		4
        /*0000*/ 	.byte	0x04, 0x37
        /*0002*/ 	.short	(.L_100 - .L_99)
.L_99:
        /*0004*/ 	.word	0x00000082


	//----- nvinfo : EIATTR_KPARAM_INFO
	.align		4
.L_100:
        /*0008*/ 	.byte	0x04, 0x17
        /*000a*/ 	.short	(.L_102 - .L_101)
.L_101:
        /*000c*/ 	.word	0x00000000
        /*0010*/ 	.short	0x000c
        /*0012*/ 	.short	0x0040
        /*0014*/ 	.byte	0x00, 0xf0, 0x11, 0x00


	//----- nvinfo : EIATTR_KPARAM_INFO
	.align		4
.L_102:
        /*0018*/ 	.byte	0x04, 0x17
        /*001a*/ 	.short	(.L_104 - .L_103)
.L_103:
        /*001c*/ 	.word	0x00000000
        /*0020*/ 	.short	0x000b
        /*0022*/ 	.short	0x003c
        /*0024*/ 	.byte	0x00, 0xf0, 0x05, 0x00


	//----- nvinfo : EIATTR_KPARAM_INFO
	.align		4
.L_104:
        /*0028*/ 	.byte	0x04, 0x17
        /*002a*/ 	.short	(.L_106 - .L_105)
.L_105:
        /*002c*/ 	.word	0x00000000
        /*0030*/ 	.short	0x000a
        /*0032*/ 	.short	0x0038
        /*0034*/ 	.byte	0x00, 0xf0, 0x11, 0x00


	//----- nvinfo : EIATTR_KPARAM_INFO
	.align		4
.L_106:
        /*0038*/ 	.byte	0x04, 0x17
        /*003a*/ 	.short	(.L_108 - .L_107)
.L_107:
        /*003c*/ 	.word	0x00000000
        /*0040*/ 	.short	0x0009
        /*0042*/ 	.short	0x0034
        /*0044*/ 	.byte	0x00, 0xf0, 0x11, 0x00


	//----- nvinfo : EIATTR_KPARAM_INFO
	.align		4
.L_108:
        /*0048*/ 	.byte	0x04, 0x17
        /*004a*/ 	.short	(.L_110 - .L_109)
.L_109:
        /*004c*/ 	.word	0x00000000
        /*0050*/ 	.short	0x0008
        /*0052*/ 	.short	0x0030
        /*0054*/ 	.byte	0x00, 0xf0, 0x11, 0x00


	//----- nvinfo : EIATTR_KPARAM_INFO
	.align		4
.L_110:
        /*0058*/ 	.byte	0x04, 0x17
        /*005a*/ 	.short	(.L_112 - .L_111)
.L_111:
        /*005c*/ 	.word	0x00000000
        /*0060*/ 	.short	0x0007
        /*0062*/ 	.short	0x002c
        /*0064*/ 	.byte	0x00, 0xf0, 0x11, 0x00


	//----- nvinfo : EIATTR_KPARAM_INFO
	.align		4
.L_112:
        /*0068*/ 	.byte	0x04, 0x17
        /*006a*/ 	.short	(.L_114 - .L_113)
.L_113:
        /*006c*/ 	.word	0x00000000
        /*0070*/ 	.short	0x0006
        /*0072*/ 	.short	0x0028
        /*0074*/ 	.byte	0x00, 0xf0, 0x11, 0x00


	//----- nvinfo : EIATTR_KPARAM_INFO
	.align		4
.L_114:
        /*0078*/ 	.byte	0x04, 0x17
        /*007a*/ 	.short	(.L_116 - .L_115)
.L_115:
        /*007c*/ 	.word	0x00000000
        /*0080*/ 	.short	0x0005
        /*0082*/ 	.short	0x0024
        /*0084*/ 	.byte	0x00, 0xf0, 0x11, 0x00


	//----- nvinfo : EIATTR_KPARAM_INFO
	.align		4
.L_116:
        /*0088*/ 	.byte	0x04, 0x17
        /*008a*/ 	.short	(.L_118 - .L_117)
.L_117:
        /*008c*/ 	.word	0x00000000
        /*0090*/ 	.short	0x0004
        /*0092*/ 	.short	0x0020
        /*0094*/ 	.byte	0x00, 0xf0, 0x11, 0x00


	//----- nvinfo : EIATTR_KPARAM_INFO
	.align		4
.L_118:
        /*0098*/ 	.byte	0x04, 0x17
        /*009a*/ 	.short	(.L_120 - .L_119)
.L_119:
        /*009c*/ 	.word	0x00000000
        /*00a0*/ 	.short	0x0003
        /*00a2*/ 	.short	0x0018
        /*00a4*/ 	.byte	0x00, 0xf0, 0x21, 0x00


	//----- nvinfo : EIATTR_KPARAM_INFO
	.align		4
.L_120:
        /*00a8*/ 	.byte	0x04, 0x17
        /*00aa*/ 	.short	(.L_122 - .L_121)
.L_121:
        /*00ac*/ 	.word	0x00000000
        /*00b0*/ 	.short	0x0002
        /*00b2*/ 	.short	0x0010
        /*00b4*/ 	.byte	0x00, 0xf0, 0x21, 0x00


	//----- nvinfo : EIATTR_KPARAM_INFO
	.align		4
.L_122:
        /*00b8*/ 	.byte	0x04, 0x17
        /*00ba*/ 	.short	(.L_124 - .L_123)
.L_123:
        /*00bc*/ 	.word	0x00000000
        /*00c0*/ 	.short	0x0001
        /*00c2*/ 	.short	0x0008
        /*00c4*/ 	.byte	0x00, 0xf0, 0x21, 0x00


	//----- nvinfo : EIATTR_KPARAM_INFO
	.align		4
.L_124:
        /*00c8*/ 	.byte	0x04, 0x17
        /*00ca*/ 	.short	(.L_126 - .L_125)
.L_125:
        /*00cc*/ 	.word	0x00000000
        /*00d0*/ 	.short	0x0000
        /*00d2*/ 	.short	0x0000
        /*00d4*/ 	.byte	0x00, 0xf5, 0x21, 0x00


	//----- nvinfo : EIATTR_SPARSE_MMA_MASK
	.align		4
.L_126:
        /*00d8*/ 	.byte	0x03, 0x50
        /*00da*/ 	.short	0x0000


	//----- nvinfo : EIATTR_MAXREG_COUNT
	.align		4
        /*00dc*/ 	.byte	0x03, 0x1b
        /*00de*/ 	.short	0x00ff


	//----- nvinfo : EIATTR_MERCURY_ISA_VERSION
	.align		4
        /*00e0*/ 	.byte	0x03, 0x5f
        /*00e2*/ 	.short	0x0101


	//----- nvinfo : EIATTR_VRC_CTA_INIT_COUNT
	.align		4
        /*00e4*/ 	.byte	0x02, 0x4a
	.zero		1
	.zero		1


	//----- nvinfo : EIATTR_EXIT_INSTR_OFFSETS
	.align		4
        /*00e8*/ 	.byte	0x04, 0x1c
        /*00ea*/ 	.short	(.L_128 - .L_127)


	//   ....[0]....
.L_127:
        /*00ec*/ 	.word	0x000000c0


	//   ....[1]....
        /*00f0*/ 	.word	0x000001d0


	//   ....[2]....
        /*00f4*/ 	.word	0x00000c50


	//----- nvinfo : EIATTR_CRS_STACK_SIZE
	.align		4
.L_128:
        /*00f8*/ 	.byte	0x04, 0x1e
        /*00fa*/ 	.short	(.L_130 - .L_129)
.L_129:
        /*00fc*/ 	.word	0x00000000


	//----- nvinfo : EIATTR_CBANK_PARAM_SIZE
	.align		4
.L_130:
        /*0100*/ 	.byte	0x03, 0x19
        /*0102*/ 	.short	0x0044


	//----- nvinfo : EIATTR_PARAM_CBANK
	.align		4
        /*0104*/ 	.byte	0x04, 0x0a
        /*0106*/ 	.short	(.L_132 - .L_131)
	.align		4
.L_131:
        /*0108*/ 	.word	index@(.nv.constant0.bwdif_ushort)
        /*010c*/ 	.short	0x0380
        /*010e*/ 	.short	0x0044


	//----- nvinfo : EIATTR_SW_WAR
	.align		4
.L_132:
        /*0110*/ 	.byte	0x04, 0x36
        /*0112*/ 	.short	(.L_134 - .L_133)
.L_133:
        /*0114*/ 	.word	0x00000008
.L_134:


//--------------------- .nv.info.bwdif_uchar      --------------------------
	.section	.nv.info.bwdif_uchar,"",@"SHT_CUDA_INFO"
	.sectionflags	@""
	.align	4


	//----- nvinfo : EIATTR_CUDA_API_VERSION
	.align		4
        /*0000*/ 	.byte	0x04, 0x37
        /*0002*/ 	.short	(.L_136 - .L_135)
.L_135:
        /*0004*/ 	.word	0x00000082


	//----- nvinfo : EIATTR_KPARAM_INFO
	.align		4
.L_136:
        /*0008*/ 	.byte	0x04, 0x17
        /*000a*/ 	.short	(.L_138 - .L_137)
.L_137:
        /*000c*/ 	.word	0x00000000
        /*0010*/ 	.short	0x000c
        /*0012*/ 	.short	0x0040
        /*0014*/ 	.byte	0x00, 0xf0, 0x11, 0x00


	//----- nvinfo : EIATTR_KPARAM_INFO
	.align		4
.L_138:
        /*0018*/ 	.byte	0x04, 0x17
        /*001a*/ 	.short	(.L_140 - .L_139)
.L_139:
        /*001c*/ 	.word	0x00000000
        /*0020*/ 	.short	0x000b
        /*0022*/ 	.short	0x003c
        /*0024*/ 	.byte	0x00, 0xf0, 0x05, 0x00


	//----- nvinfo : EIATTR_KPARAM_INFO
	.align		4
.L_140:
        /*0028*/ 	.byte	0x04, 0x17
        /*002a*/ 	.short	(.L_142 - .L_141)
.L_141:
        /*002c*/ 	.word	0x00000000
        /*0030*/ 	.short	0x000a
        /*0032*/ 	.short	0x0038
        /*0034*/ 	.byte	0x00, 0xf0, 0x11, 0x00


	//----- nvinfo : EIATTR_KPARAM_INFO
	.align		4
.L_142:
        /*0038*/ 	.byte	0x04, 0x17
        /*003a*/ 	.short	(.L_144 - .L_143)
.L_143:
        /*003c*/ 	.word	0x00000000
        /*0040*/ 	.short	0x0009
        /*0042*/ 	.short	0x0034
        /*0044*/ 	.byte	0x00, 0xf0, 0x11, 0x00


	//----- nvinfo : EIATTR_KPARAM_INFO
	.align		4
.L_144:
        /*0048*/ 	.byte	0x04, 0x17
        /*004a*/ 	.short	(.L_146 - .L_145)
.L_145:
        /*004c*/ 	.word	0x00000000
        /*0050*/ 	.short	0x0008
        /*0052*/ 	.short	0x0030
        /*0054*/ 	.byte	0x00, 0xf0, 0x11, 0x00


	//----- nvinfo : EIATTR_KPARAM_INFO
	.align		4
.L_146:
        /*0058*/ 	.byte	0x04, 0x17
        /*005a*/ 	.short	(.L_148 - .L_147)
.L_147:
        /*005c*/ 	.word	0x00000000
        /*0060*/ 	.short	0x0007
        /*0062*/ 	.short	0x002c
        /*0064*/ 	.byte	0x00, 0xf0, 0x11, 0x00


	//----- nvinfo : EIATTR_KPARAM_INFO
	.align		4
.L_148:
        /*0068*/ 	.byte	0x04, 0x17
        /*006a*/ 	.short	(.L_150 - .L_149)
.L_149:
        /*006c*/ 	.word	0x00000000
        /*0070*/ 	.short	0x0006
        /*0072*/ 	.short	0x0028
        /*0074*/ 	.byte	0x00, 0xf0, 0x11, 0x00


	//----- nvinfo : EIATTR_KPARAM_INFO
	.align		4
.L_150:
        /*0078*/ 	.byte	0x04, 0x17
        /*007a*/ 	.short	(.L_152 - .L_151)
.L_151:
        /*007c*/ 	.word	0x00000000
        /*0080*/ 	.short	0x0005
        /*0082*/ 	.short	0x0024
        /*0084*/ 	.byte	0x00, 0xf0, 0x11, 0x00


	//----- nvinfo : EIATTR_KPARAM_INFO
	.align		4
.L_152:
        /*0088*/ 	.byte	0x04, 0x17
        /*008a*/ 	.short	(.L_154 - .L_153)
.L_153:
        /*008c*/ 	.word	0x00000000
        /*0090*/ 	.short	0x0004
        /*0092*/ 	.short	0x0020
        /*0094*/ 	.byte	0x00, 0xf0, 0x11, 0x00


	//----- nvinfo : EIATTR_KPARAM_INFO
	.align		4
.L_154:
        /*0098*/ 	.byte	0x04, 0x17
        /*009a*/ 	.short	(.L_156 - .L_155)
.L_155:
        /*009c*/ 	.word	0x00000000
        /*00a0*/ 	.short	0x0003
        /*00a2*/ 	.short	0x0018
        /*00a4*/ 	.byte	0x00, 0xf0, 0x21, 0x00


	//----- nvinfo : EIATTR_KPARAM_INFO
	.align		4
.L_156:
        /*00a8*/ 	.byte	0x04, 0x17
        /*00aa*/ 	.short	(.L_158 - .L_157)
.L_157:
        /*00ac*/ 	.word	0x00000000
        /*00b0*/ 	.short	0x0002
        /*00b2*/ 	.short	0x0010
        /*00b4*/ 	.byte	0x00, 0xf0, 0x21, 0x00


	//----- nvinfo : EIATTR_KPARAM_INFO
	.align		4
.L_158:
        /*00b8*/ 	.byte	0x04, 0x17
        /*00ba*/ 	.short	(.L_160 - .L_159)
.L_159:
        /*00bc*/ 	.word	0x00000000
        /*00c0*/ 	.short	0x0001
        /*00c2*/ 	.short	0x0008
        /*00c4*/ 	.byte	0x00, 0xf0, 0x21, 0x00


	//----- nvinfo : EIATTR_KPARAM_INFO
	.align		4
.L_160:
        /*00c8*/ 	.byte	0x04, 0x17
        /*00ca*/ 	.short	(.L_162 - .L_161)
.L_161:
        /*00cc*/ 	.word	0x00000000
        /*00d0*/ 	.short	0x0000
        /*00d2*/ 	.short	0x0000
        /*00d4*/ 	.byte	0x00, 0xf5, 0x21, 0x00


	//----- nvinfo : EIATTR_SPARSE_MMA_MASK
	.align		4
.L_162:
        /*00d8*/ 	.byte	0x03, 0x50
        /*00da*/ 	.short	0x0000


	//----- nvinfo : EIATTR_MAXREG_COUNT
	.align		4
        /*00dc*/ 	.byte	0x03, 0x1b
        /*00de*/ 	.short	0x00ff


	//----- nvinfo : EIATTR_MERCURY_ISA_VERSION
	.align		4
        /*00e0*/ 	.byte	0x03, 0x5f
        /*00e2*/ 	.short	0x0101


	//----- nvinfo : EIATTR_VRC_CTA_INIT_COUNT
	.align		4
        /*00e4*/ 	.byte	0x02, 0x4a
	.zero		1
	.zero		1


	//----- nvinfo : EIATTR_EXIT_INSTR_OFFSETS
	.align		4
        /*00e8*/ 	.byte	0x04, 0x1c
        /*00ea*/ 	.short	(.L_164 - .L_163)


	//   ....[0]....
.L_163:
        /*00ec*/ 	.word	0x000000c0


	//   ....[1]....
        /*00f0*/ 	.word	0x000001e0


	//   ....[2]....
        /*00f4*/ 	.word	0x00000c70


	//----- nvinfo : EIATTR_CRS_STACK_SIZE
	.align		4
.L_164:
        /*00f8*/ 	.byte	0x04, 0x1e
        /*00fa*/ 	.short	(.L_166 - .L_165)
.L_165:
        /*00fc*/ 	.word	0x00000000


	//----- nvinfo : EIATTR_CBANK_PARAM_SIZE
	.align		4
.L_166:
        /*0100*/ 	.byte	0x03, 0x19
        /*0102*/ 	.short	0x0044


	//----- nvinfo : EIATTR_PARAM_CBANK
	.align		4
        /*0104*/ 	.byte	0x04, 0x0a
        /*0106*/ 	.short	(.L_168 - .L_167)
	.align		4
.L_167:
        /*0108*/ 	.word	index@(.nv.constant0.bwdif_uchar)
        /*010c*/ 	.short	0x0380
        /*010e*/ 	.short	0x0044


	//----- nvinfo : EIATTR_SW_WAR
	.align		4
.L_168:
        /*0110*/ 	.byte	0x04, 0x36
        /*0112*/ 	.short	(.L_170 - .L_169)
.L_169:
        /*0114*/ 	.word	0x00000008
.L_170:


//--------------------- .nv.callgraph             --------------------------
	.section	.nv.callgraph,"",@"SHT_CUDA_CALLGRAPH"
	.align	4
	.sectionentsize	8
	.align		4
        /*0000*/ 	.word	0x00000000
	.align		4
        /*0004*/ 	.word	0xffffffff
	.align		4
        /*0008*/ 	.word	0x00000000
	.align		4
        /*000c*/ 	.word	0xfffffffe
	.align		4
        /*0010*/ 	.word	0x00000000
	.align		4
        /*0014*/ 	.word	0xfffffffd
	.align		4
        /*0018*/ 	.word	0x00000000
	.align		4
        /*001c*/ 	.word	0xfffffffc


//--------------------- .nv.constant4             --------------------------
	.section	.nv.constant4,"a",@progbits
	.align	8
	.align		8
.nv.constant4:
        /*0000*/ 	.dword	coef_lf
	.align		8
        /*0008*/ 	.dword	coef_hf
	.align		8
        /*0010*/ 	.dword	coef_sp


//--------------------- .text.bwdif_ushort2       --------------------------
	.section	.text.bwdif_ushort2,"ax",@progbits
	.align	128
        .global         bwdif_ushort2
        .type           bwdif_ushort2,@function
        .size           bwdif_ushort2,(.L_x_38 - bwdif_ushort2)
        .other          bwdif_ushort2,@"STO_CUDA_ENTRY STV_DEFAULT"
bwdif_ushort2:
.text.bwdif_ushort2:
[----:B------:R-:W-:Y:S01]  /*0000*/  LDC R1, c[0x0][0x37c] ;  /* 0x0000df00ff017b82 */ /* 0x000fe20000000800 */
[----:B------:R-:W0:Y:S07]  /*0010*/  S2R R2, SR_TID.Y ;  /* 0x0000000000027919 */ /* 0x000e2e0000002200 */
[----:B------:R-:W1:Y:S01]  /*0020*/  LDC R0, c[0x0][0x360] ;  /* 0x0000d800ff007b82 */ /* 0x000e620000000800 */
[----:B------:R-:W2:Y:S01]  /*0030*/  LDCU.64 UR6, c[0x0][0x3a0] ;  /* 0x00007400ff0677ac */ /* 0x000ea20008000a00 */
[----:B------:R-:W1:Y:S06]  /*0040*/  S2R R3, SR_TID.X ;  /* 0x0000000000037919 */ /* 0x000e6c0000002100 */
[----:B------:R-:W0:Y:S08]  /*0050*/  S2UR UR5, SR_CTAID.Y ;  /* 0x00000000000579c3 */ /* 0x000e300000002600 */
[----:B------:R-:W0:Y:S08]  /*0060*/  LDC R37, c[0x0][0x364] ;  /* 0x0000d900ff257b82 */ /* 0x000e300000000800 */
[----:B------:R-:W1:Y:S01]  /*0070*/  S2UR UR4, SR_CTAID.X ;  /* 0x00000000000479c3 */ /* 0x000e620000002500 */
[----:B0-----:R-:W-:-:S05]  /*0080*/  IMAD R37, R37, UR5, R2 ;  /* 0x0000000525257c24 */ /* 0x001fca000f8e0202 */
[----:B--2---:R-:W-:Y:S01]  /*0090*/  ISETP.GE.AND P0, PT, R37, UR7, PT ;  /* 0x0000000725007c0c */ /* 0x004fe2000bf06270 */
[----:B-1----:R-:W-:-:S05]  /*00a0*/  IMAD R0, R0, UR4, R3 ;  /* 0x0000000400007c24 */ /* 0x002fca000f8e0203 */
[----:B------:R-:W-:-:S13]  /*00b0*/  ISETP.GE.OR P0, PT, R0, UR6, P0 ;  /* 0x0000000600007c0c */ /* 0x000fda0008706670 */
[----:B------:R-:W-:Y:S05]  /*00c0*/  @P0 EXIT ;  /* 0x000000000000094d */ /* 0x000fea0003800000 */
[----:B------:R-:W0:Y:S01]  /*00d0*/  LDCU UR4, c[0x0][0x3b4] ;  /* 0x00007680ff0477ac */ /* 0x000e220008000800 */
[----:B------:R-:W-:Y:S01]  /*00e0*/  LOP3.LUT R2, R37, 0x1, RZ, 0xc0, !PT ;  /* 0x0000000125027812 */ /* 0x000fe200078ec0ff */
[----:B------:R-:W1:Y:S03]  /*00f0*/  LDCU.64 UR14, c[0x0][0x358] ;  /* 0x00006b00ff0e77ac */ /* 0x000e660008000a00 */
[----:B0-----:R-:W-:-:S13]  /*0100*/  ISETP.NE.AND P0, PT, R2, UR4, PT ;  /* 0x0000000402007c0c */ /* 0x001fda000bf05270 */
[----:B-1----:R-:W-:Y:S05]  /*0110*/  @P0 BRA `(.L_x_0) ;  /* 0x0000000000340947 */ /* 0x002fea0003800000 */
[----:B------:R-:W0:Y:S01]  /*0120*/  LDCU UR4, c[0x0][0x390] ;  /* 0x00007200ff0477ac */ /* 0x000e220008000800 */
[----:B------:R-:W-:Y:S01]  /*0130*/  I2FP.F32.S32 R4, R0 ;  /* 0x0000000000047245 */ /* 0x000fe20000201400 */
[----:B------:R-:W-:Y:S01]  /*0140*/  IMAD.MOV.U32 R6, RZ, RZ, -0x3e000000 ;  /* 0xc2000000ff067424 */ /* 0x000fe200078e00ff */
[----:B------:R-:W-:Y:S01]  /*0150*/  I2FP.F32.U32 R5, R37 ;  /* 0x0000002500057245 */ /* 0x000fe20000201000 */
[----:B------:R-:W-:-:S05]  /*0160*/  UMOV UR5, URZ ;  /* 0x000000ff00057c82 */ /* 0x000fca0008000000 */
[----:B0-----:R0:W5:Y:S01]  /*0170*/  TEX.LL RZ, R4, R4, R6, UR4, 2D, 0x3 ;  /* 0x28ff040604047f60 */ /* 0x00116200089e03ff */
[----:B------:R-:W1:Y:S01]  /*0180*/  LDC.64 R2, c[0x0][0x380] ;  /* 0x0000e000ff027b82 */ /* 0x000e620000000a00 */
[----:B0-----:R-:W0:Y:S02]  /*0190*/  LDCU UR4, c[0x0][0x3a8] ;  /* 0x00007500ff0477ac */ /* 0x001e240008000800 */
[----:B0-----:R-:W-:-:S04]  /*01a0*/  IMAD R37, R37, UR4, R0 ;  /* 0x0000000425257c24 */ /* 0x001fc8000f8e0200 */
[----:B-1----:R-:W-:Y:S01]  /*01b0*/  IMAD.WIDE R2, R37, 0x4, R2 ;  /* 0x0000000425027825 */ /* 0x002fe200078e0202 */
[----:B-----5:R-:W-:-:S05]  /*01c0*/  PRMT R7, R4, 0x5410, R5 ;  /* 0x0000541004077816 */ /* 0x020fca0000000005 */
[----:B------:R-:W-:Y:S01]  /*01d0*/  STG.E desc[UR14][R2.64], R7 ;  /* 0x0000000702007986 */ /* 0x000fe2000c10190e */
[----:B------:R-:W-:Y:S05]  /*01e0*/  EXIT ;  /* 0x000000000000794d */ /* 0x000fea0003800000 */
.L_x_0:
[----:B------:R-:W0:Y:S01]  /*01f0*/  LDCU UR5, c[0x0][0x3b4] ;  /* 0x00007680ff0577ac */ /* 0x000e220008000800 */
[C---:B------:R-:W-:Y:S01]  /*0200*/  VIADD R2, R37.reuse, 0x1 ;  /* 0x0000000125027836 */ /* 0x040fe20000000000 */
[----:B------:R-:W-:Y:S01]  /*0210*/  I2FP.F32.S32 R38, R0 ;  /* 0x0000000000267245 */ /* 0x000fe20000201400 */
[----:B------:R-:W-:Y:S01]  /*0220*/  IMAD.MOV.U32 R36, RZ, RZ, -0x3e000000 ;  /* 0xc2000000ff247424 */ /* 0x000fe200078e00ff */
[----:B------:R-:W0:Y:S01]  /*0230*/  LDCU UR7, c[0x0][0x3b8] ;  /* 0x00007700ff0777ac */ /* 0x000e220008000800 */
[----:B------:R-:W-:Y:S02]  /*0240*/  I2FP.F32.U32 R11, R37 ;  /* 0x00000025000b7245 */ /* 0x000fe40000201000 */
[----:B------:R-:W-:Y:S01]  /*0250*/  I2FP.F32.U32 R5, R2 ;  /* 0x0000000200057245 */ /* 0x000fe20000201000 */
[----:B------:R-:W1:Y:S01]  /*0260*/  LDCU UR10, c[0x0][0x390] ;  /* 0x00007200ff0a77ac */ /* 0x000e620008000800 */
[----:B------:R-:W-:Y:S02]  /*0270*/  VIADD R2, R37, 0xffffffff ;  /* 0xffffffff25027836 */ /* 0x000fe40000000000 */
[--C-:B------:R-:W-:Y:S01]  /*0280*/  IMAD.MOV.U32 R20, RZ, RZ, R38.reuse ;  /* 0x000000ffff147224 */ /* 0x100fe200078e0026 */
[----:B------:R-:W1:Y:S01]  /*0290*/  LDCU UR8, c[0x0][0x388] ;  /* 0x00007100ff0877ac */ /* 0x000e620008000800 */
[--C-:B------:R-:W-:Y:S01]  /*02a0*/  IMAD.MOV.U32 R4, RZ, RZ, R38.reuse ;  /* 0x000000ffff047224 */ /* 0x100fe200078e0026 */
[----:B------:R-:W-:Y:S01]  /*02b0*/  I2FP.F32.S32 R21, R2 ;  /* 0x0000000200157245 */ /* 0x000fe20000201400 */
[----:B------:R-:W-:Y:S01]  /*02c0*/  IMAD.MOV.U32 R22, RZ, RZ, R38 ;  /* 0x000000ffff167224 */ /* 0x000fe200078e0026 */
[----:B------:R-:W2:Y:S01]  /*02d0*/  LDCU UR4, c[0x0][0x390] ;  /* 0x00007200ff0477ac */ /* 0x000ea20008000800 */
[----:B------:R-:W-:-:S02]  /*02e0*/  IMAD.MOV.U32 R23, RZ, RZ, R5 ;  /* 0x000000ffff177224 */ /* 0x000fc400078e0005 */
[--C-:B------:R-:W-:Y:S01]  /*02f0*/  IMAD.MOV.U32 R18, RZ, RZ, R38.reuse ;  /* 0x000000ffff127224 */ /* 0x100fe200078e0026 */
[----:B------:R-:W-:Y:S01]  /*0300*/  UMOV UR9, URZ ;  /* 0x000000ff00097c82 */ /* 0x000fe20008000000 */
[--C-:B------:R-:W-:Y:S01]  /*0310*/  IMAD.MOV.U32 R19, RZ, RZ, R21.reuse ;  /* 0x000000ffff137224 */ /* 0x100fe200078e0015 */
[----:B0-----:R-:W-:Y:S01]  /*0320*/  UISETP.NE.AND UP0, UPT, UR5, UR7, UPT ;  /* 0x000000070500728c */ /* 0x001fe2000bf05270 */
[----:B------:R-:W-:Y:S01]  /*0330*/  IMAD.MOV.U32 R17, RZ, RZ, R21 ;  /* 0x000000ffff117224 */ /* 0x000fe200078e0015 */
[----:B------:R-:W0:Y:S01]  /*0340*/  LDCU UR6, c[0x0][0x388] ;  /* 0x00007100ff0677ac */ /* 0x000e220008000800 */
[----:B------:R-:W-:Y:S02]  /*0350*/  IMAD.MOV.U32 R15, RZ, RZ, R5 ;  /* 0x000000ffff0f7224 */ /* 0x000fe400078e0005 */
[--C-:B------:R-:W-:Y:S01]  /*0360*/  IMAD.MOV.U32 R14, RZ, RZ, R38.reuse ;  /* 0x000000ffff0e7224 */ /* 0x100fe200078e0026 */
[----:B------:R-:W-:Y:S01]  /*0370*/  UMOV UR5, URZ ;  /* 0x000000ff00057c82 */ /* 0x000fe20008000000 */
[--C-:B------:R-:W-:Y:S01]  /*0380*/  IMAD.MOV.U32 R16, RZ, RZ, R38.reuse ;  /* 0x000000ffff107224 */ /* 0x100fe200078e0026 */
[----:B-1----:R-:W-:Y:S01]  /*0390*/  USEL UR8, UR10, UR8, !UP0 ;  /* 0x000000080a087287 */ /* 0x002fe2000c000000 */
[--C-:B------:R-:W-:Y:S01]  /*03a0*/  IMAD.MOV.U32 R10, RZ, RZ, R38.reuse ;  /* 0x000000ffff0a7224 */ /* 0x100fe200078e0026 */
[----:B------:R-:W-:Y:S01]  /*03b0*/  UMOV UR11, URZ ;  /* 0x000000ff000b7c82 */ /* 0x000fe20008000000 */
[----:B------:R-:W1:Y:S01]  /*03c0*/  @!UP0 LDCU UR10, c[0x0][0x398] ;  /* 0x00007300ff0a87ac */ /* 0x000e620008000800 */
[----:B--2---:R2:W5:Y:S01]  /*03d0*/  TEX.LL RZ, R24, R4, R36, UR4, 2D, 0x3 ;  /* 0x28ff042404187f60 */ /* 0x00456200089e03ff */
[----:B------:R-:W5:Y:S01]  /*03e0*/  TEX.LL RZ, R20, R20, R36, UR4, 2D, 0x3 ;  /* 0x28ff042414147f60 */ /* 0x000f6200089e03ff */
[----:B------:R-:W-:Y:S01]  /*03f0*/  IMAD.MOV.U32 R12, RZ, RZ, R38 ;  /* 0x000000ffff0c7224 */ /* 0x000fe200078e0026 */
[----:B------:R-:W3:Y:S01]  /*0400*/  LDCU UR12, c[0x0][0x398] ;  /* 0x00007300ff0c77ac */ /* 0x000ee20008000800 */
[----:B------:R-:W-:Y:S01]  /*0410*/  IMAD.MOV.U32 R13, RZ, RZ, R11 ;  /* 0x000000ffff0d7224 */ /* 0x000fe200078e000b */
[----:B------:R-:W5:Y:S01]  /*0420*/  TEX.LL RZ, R22, R22, R36, UR8, 2D, 0x3 ;  /* 0x28ff082416167f60 */ /* 0x000f6200089e03ff */
[----:B------:R-:W5:Y:S01]  /*0430*/  TEX.LL RZ, R18, R18, R36, UR8, 2D, 0x3 ;  /* 0x28ff082412127f60 */ /* 0x000f6200089e03ff */
[----:B------:R-:W-:Y:S01]  /*0440*/  UMOV UR7, URZ ;  /* 0x000000ff00077c82 */ /* 0x000fe20008000000 */
[----:B------:R-:W-:Y:S01]  /*0450*/  UMOV UR13, URZ ;  /* 0x000000ff000d7c82 */ /* 0x000fe20008000000 */
[----:B-1----:R-:W-:Y:S01]  /*0460*/  TEX.LL RZ, R14, R14, R36, UR10, 2D, 0x3 ;  /* 0x28ff0a240e0e7f60 */ /* 0x002fe200089e03ff */
[----:B------:R-:W5:Y:S01]  /*0470*/  TEX.LL RZ, R16, R16, R36, UR10, 2D, 0x3 ;  /* 0x28ff0a2410107f60 */ /* 0x000f6200089e03ff */
[----:B0-----:R-:W5:Y:S01]  /*0480*/  TEX.LL RZ, R10, R10, R36, UR6, 2D, 0x3 ;  /* 0x28ff06240a0a7f60 */ /* 0x001f6200089e03ff */
[----:B---3--:R-:W5:Y:S01]  /*0490*/  TEX.LL RZ, R12, R12, R36, UR12, 2D, 0x3 ;  /* 0x28ff0c240c0c7f60 */ /* 0x008f6200089e03ff */
[----:B------:R-:W-:-:S02]  /*04a0*/  VIADD R9, R37, 0xfffffffd ;  /* 0xfffffffd25097836 */ /* 0x000fc40000000000 */
[C---:B------:R-:W-:Y:S02]  /*04b0*/  VIADD R7, R37.reuse, 0x4 ;  /* 0x0000000425077836 */ /* 0x040fe40000000000 */
[C---:B--2---:R-:W-:Y:S01]  /*04c0*/  VIADD R5, R37.reuse, 0x2 ;  /* 0x0000000225057836 */ /* 0x044fe20000000000 */
[----:B------:R-:W-:Y:S01]  /*04d0*/  I2FP.F32.S32 R9, R9 ;  /* 0x0000000900097245 */ /* 0x000fe20000201400 */
[C---:B------:R-:W-:Y:S01]  /*04e0*/  VIADD R3, R37.reuse, 0xfffffffe ;  /* 0xfffffffe25037836 */ /* 0x040fe20000000000 */
[----:B------:R-:W-:Y:S01]  /*04f0*/  I2FP.F32.U32 R7, R7 ;  /* 0x0000000700077245 */ /* 0x000fe20000201000 */
[C---:B------:R-:W-:Y:S01]  /*0500*/  VIADD R35, R37.reuse, 0xfffffffc ;  /* 0xfffffffc25237836 */ /* 0x040fe20000000000 */
[----:B------:R-:W-:Y:S01]  /*0510*/  I2FP.F32.U32 R5, R5 ;  /* 0x0000000500057245 */ /* 0x000fe20000201000 */
[----:B------:R-:W-:Y:S01]  /*0520*/  VIADD R39, R37, 0x3 ;  /* 0x0000000325277836 */ /* 0x000fe20000000000 */
[----:B------:R-:W-:Y:S01]  /*0530*/  I2FP.F32.S32 R3, R3 ;  /* 0x0000000300037245 */ /* 0x000fe20000201400 */
[--C-:B------:R-:W-:Y:S01]  /*0540*/  IMAD.MOV.U32 R8, RZ, RZ, R38.reuse ;  /* 0x000000ffff087224 */ /* 0x100fe200078e0026 */
[----:B------:R-:W-:Y:S01]  /*0550*/  I2FP.F32.S32 R35, R35 ;  /* 0x0000002300237245 */ /* 0x000fe20000201400 */
[--C-:B------:R-:W-:Y:S01]  /*0560*/  IMAD.MOV.U32 R6, RZ, RZ, R38.reuse ;  /* 0x000000ffff067224 */ /* 0x100fe200078e0026 */
[----:B------:R-:W-:Y:S01]  /*0570*/  I2FP.F32.U32 R39, R39 ;  /* 0x0000002700277245 */ /* 0x000fe20000201000 */
[----:B------:R-:W-:-:S02]  /*0580*/  IMAD.MOV.U32 R2, RZ, RZ, R38 ;  /* 0x000000ffff027224 */ /* 0x000fc400078e0026 */
[--C-:B------:R-:W-:Y:S01]  /*0590*/  IMAD.MOV.U32 R34, RZ, RZ, R38.reuse ;  /* 0x000000ffff227224 */ /* 0x100fe200078e0026 */
[----:B------:R0:W5:Y:S01]  /*05a0*/  TEX.LL RZ, R8, R8, R36, UR4, 2D, 0x3 ;  /* 0x28ff042408087f60 */ /* 0x00016200089e03ff */
[--C-:B------:R-:W-:Y:S02]  /*05b0*/  IMAD.MOV.U32 R26, RZ, RZ, R38.reuse ;  /* 0x000000ffff1a7224 */ /* 0x100fe400078e0026 */
[----:B------:R-:W-:Y:S02]  /*05c0*/  IMAD.MOV.U32 R27, RZ, RZ, R7 ;  /* 0x000000ffff1b7224 */ /* 0x000fe400078e0007 */
[--C-:B------:R-:W-:Y:S01]  /*05d0*/  IMAD.MOV.U32 R28, RZ, RZ, R38.reuse ;  /* 0x000000ffff1c7224 */ /* 0x100fe200078e0026 */
[----:B------:R0:W5:Y:S01]  /*05e0*/  TEX.LL RZ, R6, R6, R36, UR6, 2D, 0x3 ;  /* 0x28ff062406067f60 */ /* 0x00016200089e03ff */
[----:B------:R-:W-:Y:S02]  /*05f0*/  IMAD.MOV.U32 R29, RZ, RZ, R5 ;  /* 0x000000ffff1d7224 */ /* 0x000fe400078e0005 */
[----:B------:R-:W-:Y:S01]  /*0600*/  IMAD.MOV.U32 R30, RZ, RZ, R38 ;  /* 0x000000ffff1e7224 */ /* 0x000fe200078e0026 */
[----:B------:R0:W5:Y:S01]  /*0610*/  TEX.LL RZ, R4, R4, R36, UR6, 2D, 0x3 ;  /* 0x28ff062404047f60 */ /* 0x00016200089e03ff */
[----:B------:R-:W-:-:S02]  /*0620*/  IMAD.MOV.U32 R31, RZ, RZ, R3 ;  /* 0x000000ffff1f7224 */ /* 0x000fc400078e0003 */
[----:B------:R-:W-:Y:S01]  /*0630*/  IMAD.MOV.U32 R32, RZ, RZ, R38 ;  /* 0x000000ffff207224 */ /* 0x000fe200078e0026 */
[----:B------:R0:W5:Y:S01]  /*0640*/  TEX.LL RZ, R2, R2, R36, UR6, 2D, 0x3 ;  /* 0x28ff062402027f60 */ /* 0x00016200089e03ff */
[----:B------:R-:W-:Y:S02]  /*0650*/  IMAD.MOV.U32 R33, RZ, RZ, R35 ;  /* 0x000000ffff217224 */ /* 0x000fe400078e0023 */
[----:B------:R0:W5:Y:S01]  /*0660*/  TEX.LL RZ, R34, R34, R36, UR6, 2D, 0x3 ;  /* 0x28ff062422227f60 */ /* 0x00016200089e03ff */
[----:B------:R0:W5:Y:S01]  /*0670*/  TEX.LL RZ, R38, R38, R36, UR4, 2D, 0x3 ;  /* 0x28ff042426267f60 */ /* 0x00016200089e03ff */
[----:B------:R0:W5:Y:S01]  /*0680*/  TEX.LL RZ, R26, R26, R36, UR12, 2D, 0x3 ;  /* 0x28ff0c241a1a7f60 */ /* 0x00016200089e03ff */
[----:B------:R0:W5:Y:S01]  /*0690*/  TEX.LL RZ, R28, R28, R36, UR12, 2D, 0x3 ;  /* 0x28ff0c241c1c7f60 */ /* 0x00016200089e03ff */
[----:B------:R0:W5:Y:S01]  /*06a0*/  TEX.LL RZ, R30, R30, R36, UR12, 2D, 0x3 ;  /* 0x28ff0c241e1e7f60 */ /* 0x00016200089e03ff */
[----:B------:R0:W5:Y:S01]  /*06b0*/  TEX.LL RZ, R32, R32, R36, UR12, 2D, 0x3 ;  /* 0x28ff0c2420207f60 */ /* 0x00016200089e03ff */
[----:B------:R-:W-:Y:S01]  /*06c0*/  BSSY.RECONVERGENT B0, `(.L_x_1) ;  /* 0x000005a000007945 */ /* 0x000fe20003800200 */
[----:B------:R-:W-:-:S04]  /*06d0*/  DEPBAR.LE SB5, 0xe ;  /* 0x0000d3800000791a */ /* 0x000fc80000000000 */
[----:B------:R-:W-:Y:S02]  /*06e0*/  LOP3.LUT R24, R24, 0xffff, RZ, 0xc0, !PT ;  /* 0x0000ffff18187812 */ /* 0x000fe400078ec0ff */
[----:B------:R-:W-:Y:S02]  /*06f0*/  LOP3.LUT R41, R20, 0xffff, RZ, 0xc0, !PT ;  /* 0x0000ffff14297812 */ /* 0x000fe400078ec0ff */
[----:B------:R-:W-:Y:S01]  /*0700*/  LOP3.LUT R43, R22, 0xffff, RZ, 0xc0, !PT ;  /* 0x0000ffff162b7812 */ /* 0x000fe200078ec0ff */
[----:B------:R-:W-:-:S04]  /*0710*/  DEPBAR.LE SB5, 0xd ;  /* 0x0000d3400000791a */ /* 0x000fc80000000000 */
[----:B------:R-:W-:Y:S01]  /*0720*/  LOP3.LUT R18, R18, 0xffff, RZ, 0xc0, !PT ;  /* 0x0000ffff12127812 */ /* 0x000fe200078ec0ff */
[----:B------:R-:W-:-:S04]  /*0730*/  IMAD.IADD R43, R43, 0x1, -R24 ;  /* 0x000000012b2b7824 */ /* 0x000fc800078e0a18 */
[----:B------:R-:W-:Y:S01]  /*0740*/  IMAD.IADD R18, R18, 0x1, -R41 ;  /* 0x0000000112127824 */ /* 0x000fe200078e0a29 */
[----:B------:R-:W-:-:S04]  /*0750*/  IABS R43, R43 ;  /* 0x0000002b002b7213 */ /* 0x000fc80000000000 */
[----:B------:R-:W-:Y:S01]  /*0760*/  IABS R18, R18 ;  /* 0x0000001200127213 */ /* 0x000fe20000000000 */
[----:B------:R-:W-:-:S04]  /*0770*/  DEPBAR.LE SB5, 0xc ;  /* 0x0000d3000000791a */ /* 0x000fc80000000000 */
[----:B------:R-:W-:Y:S01]  /*0780*/  LOP3.LUT R16, R16, 0xffff, RZ, 0xc0, !PT ;  /* 0x0000ffff10107812 */ /* 0x000fe200078ec0ff */
[----:B------:R-:W-:Y:S01]  /*0790*/  IMAD.IADD R18, R18, 0x1, R43 ;  /* 0x0000000112127824 */ /* 0x000fe200078e022b */
[----:B------:R-:W-:-:S03]  /*07a0*/  LOP3.LUT R43, R14, 0xffff, RZ, 0xc0, !PT ;  /* 0x0000ffff0e2b7812 */ /* 0x000fc600078ec0ff */
[----:B------:R-:W-:Y:S02]  /*07b0*/  IMAD.IADD R16, R16, 0x1, -R41 ;  /* 0x0000000110107824 */ /* 0x000fe400078e0a29 */
[----:B------:R-:W-:-:S03]  /*07c0*/  IMAD.IADD R43, R43, 0x1, -R24 ;  /* 0x000000012b2b7824 */ /* 0x000fc600078e0a18 */
[----:B------:R-:W-:Y:S01]  /*07d0*/  IABS R22, R16 ;  /* 0x0000001000167213 */ /* 0x000fe20000000000 */
[----:B------:R-:W-:-:S04]  /*07e0*/  DEPBAR.LE SB5, 0xb ;  /* 0x0000d2c00000791a */ /* 0x000fc80000000000 */
[----:B------:R-:W-:Y:S02]  /*07f0*/  LOP3.LUT R14, R10, 0xffff, RZ, 0xc0, !PT ;  /* 0x0000ffff0a0e7812 */ /* 0x000fe400078ec0ff */
[----:B------:R-:W-:Y:S02]  /*0800*/  IABS R43, R43 ;  /* 0x0000002b002b7213 */ /* 0x000fe40000000000 */
[----:B------:R-:W-:-:S03]  /*0810*/  SHF.R.U32.HI R16, RZ, 0x1, R18 ;  /* 0x00000001ff107819 */ /* 0x000fc60000011612 */
[----:B------:R-:W-:Y:S01]  /*0820*/  IMAD.IADD R22, R22, 0x1, R43 ;  /* 0x0000000116167824 */ /* 0x000fe200078e022b */
[----:B------:R-:W-:-:S04]  /*0830*/  DEPBAR.LE SB5, 0xa ;  /* 0x0000d2800000791a */ /* 0x000fc80000000000 */
[----:B------:R-:W-:-:S05]  /*0840*/  LOP3.LUT R43, R12, 0xffff, RZ, 0xc0, !PT ;  /* 0x0000ffff0c2b7812 */ /* 0x000fca00078ec0ff */
[----:B------:R-:W-:Y:S01]  /*0850*/  IMAD.IADD R14, R14, 0x1, -R43 ;  /* 0x000000010e0e7824 */ /* 0x000fe200078e0a2b */
[----:B------:R-:W-:-:S04]  /*0860*/  SHF.R.U32.HI R43, RZ, 0x1, R22 ;  /* 0x00000001ff2b7819 */ /* 0x000fc80000011616 */
[----:B------:R-:W-:-:S04]  /*0870*/  IABS R20, R14 ;  /* 0x0000000e00147213 */ /* 0x000fc80000000000 */
[----:B------:R-:W-:-:S04]  /*0880*/  SHF.R.U32.HI R14, RZ, 0x1, R20 ;  /* 0x00000001ff0e7819 */ /* 0x000fc80000011614 */
[----:B------:R-:W-:Y:S02]  /*0890*/  VIMNMX3.U32 R16, R14, R16, R43, !PT ;  /* 0x000000100e10720f */ /* 0x000fe4000780002b */
[----:B------:R-:W-:Y:S02]  /*08a0*/  LOP3.LUT R14, R12, R10, RZ, 0xc0, !PT ;  /* 0x0000000a0c0e7212 */ /* 0x000fe400078ec0ff */
[----:B------:R-:W-:Y:S02]  /*08b0*/  ISETP.NE.AND P0, PT, R16, RZ, PT ;  /* 0x000000ff1000720c */ /* 0x000fe40003f05270 */
[----:B------:R-:W-:-:S04]  /*08c0*/  LOP3.LUT R43, R12, 0xffff, R10, 0x48, !PT ;  /* 0x0000ffff0c2b7812 */ /* 0x000fc800078e480a */
[----:B------:R-:W-:-:S04]  /*08d0*/  LEA.HI R14, R43, R14, RZ, 0x1f ;  /* 0x0000000e2b0e7211 */ /* 0x000fc800078ff8ff */
[----:B------:R-:W-:-:S03]  /*08e0*/  LOP3.LUT R14, R14, 0xffff, RZ, 0xc0, !PT ;  /* 0x0000ffff0e0e7812 */ /* 0x000fc600078ec0ff */
[----:B0-----:R-:W-:Y:S05]  /*08f0*/  @!P0 BRA `(.L_x_2) ;  /* 0x0000000000d88947 */ /* 0x001fea0003800000 */
[----:B------:R-:W-:Y:S01]  /*0900*/  IMAD.IADD R18, R41, 0x1, -R24 ;  /* 0x0000000129127824 */ /* 0x000fe200078e0a18 */
[----:B------:R-:W-:Y:S04]  /*0910*/  BSSY.RECONVERGENT B1, `(.L_x_3) ;  /* 0x0000020000017945 */ /* 0x000fe80003800200 */
[----:B------:R-:W-:-:S04]  /*0920*/  IABS R43, R18 ;  /* 0x00000012002b7213 */ /* 0x000fc80000000000 */
[----:B------:R-:W-:-:S13]  /*0930*/  ISETP.GT.U32.AND P0, PT, R43, R20, PT ;  /* 0x000000142b00720c */ /* 0x000fda0003f04070 */
[----:B------:R-:W-:Y:S05]  /*0940*/  @!P0 BRA `(.L_x_4) ;  /* 0x0000000000608947 */ /* 0x000fea0003800000 */
[----:B------:R-:W-:-:S04]  /*0950*/  DEPBAR.LE SB5, 0x2 ;  /* 0x0000d0800000791a */ /* 0x000fc80000000000 */
[----:B------:R-:W-:Y:S02]  /*0960*/  LOP3.LUT R2, R2, 0xffff, RZ, 0xc0, !PT ;  /* 0x0000ffff02027812 */ /* 0x000fe400078ec0ff */
[----:B------:R-:W-:Y:S02]  /*0970*/  LOP3.LUT R43, R4, 0xffff, RZ, 0xc0, !PT ;  /* 0x0000ffff042b7812 */ /* 0x000fe400078ec0ff */
[----:B------:R-:W-:Y:S02]  /*0980*/  LOP3.LUT R28, R28, 0xffff, RZ, 0xc0, !PT ;  /* 0x0000ffff1c1c7812 */ /* 0x000fe400078ec0ff */
[----:B------:R-:W-:Y:S02]  /*0990*/  LOP3.LUT R10, R10, 0xffff, RZ, 0xc0, !PT ;  /* 0x0000ffff0a0a7812 */ /* 0x000fe400078ec0ff */
[----:B------:R-:W-:Y:S02]  /*09a0*/  LOP3.LUT R12, R12, 0xffff, RZ, 0xc0, !PT ;  /* 0x0000ffff0c0c7812 */ /* 0x000fe400078ec0ff */
[----:B------:R-:W-:-:S02]  /*09b0*/  IADD3 R43, PT, PT, R28, R2, R43 ;  /* 0x000000021c2b7210 */ /* 0x000fc40007ffe02b */
[----:B------:R-:W-:Y:S01]  /*09c0*/  LOP3.LUT R34, R34, 0xffff, RZ, 0xc0, !PT ;  /* 0x0000ffff22227812 */ /* 0x000fe200078ec0ff */
[----:B------:R-:W-:Y:S01]  /*09d0*/  IMAD.IADD R2, R10, 0x1, R12 ;  /* 0x000000010a027824 */ /* 0x000fe200078e020c */
[----:B------:R-:W-:Y:S02]  /*09e0*/  LOP3.LUT R45, R6, 0xffff, RZ, 0xc0, !PT ;  /* 0x0000ffff062d7812 */ /* 0x000fe400078ec0ff */
[----:B------:R-:W-:Y:S01]  /*09f0*/  LOP3.LUT R26, R26, 0xffff, RZ, 0xc0, !PT ;  /* 0x0000ffff1a1a7812 */ /* 0x000fe200078ec0ff */
[----:B------:R-:W-:Y:S01]  /*0a00*/  IMAD R2, R2, 0x15c2, RZ ;  /* 0x000015c202027824 */ /* 0x000fe200078e02ff */
[----:B-----5:R-:W-:Y:S02]  /*0a10*/  LOP3.LUT R30, R30, 0xffff, RZ, 0xc0, !PT ;  /* 0x0000ffff1e1e7812 */ /* 0x020fe400078ec0ff */
[----:B------:R-:W-:Y:S02]  /*0a20*/  IADD3 R45, PT, PT, R26, R34, R45 ;  /* 0x000000221a2d7210 */ /* 0x000fe40007ffe02d */
[----:B------:R-:W-:Y:S01]  /*0a30*/  LOP3.LUT R32, R32, 0xffff, RZ, 0xc0, !PT ;  /* 0x0000ffff20207812 */ /* 0x000fe200078ec0ff */
[----:B------:R-:W-:-:S04]  /*0a40*/  IMAD.IADD R43, R30, 0x1, R43 ;  /* 0x000000011e2b7824 */ /* 0x000fc800078e022b */
[----:B------:R-:W-:Y:S02]  /*0a50*/  IMAD.IADD R45, R32, 0x1, R45 ;  /* 0x00000001202d7824 */ /* 0x000fe400078e022d */
[----:B------:R-:W-:Y:S02]  /*0a60*/  IMAD R2, R43, -0xed9, R2 ;  /* 0xfffff1272b027824 */ /* 0x000fe400078e0202 */
[----:B------:R-:W-:Y:S02]  /*0a70*/  IMAD.IADD R43, R41, 0x1, R24 ;  /* 0x00000001292b7824 */ /* 0x000fe400078e0218 */
[----:B------:R-:W-:Y:S02]  /*0a80*/  IMAD R2, R45, 0x3f8, R2 ;  /* 0x000003f82d027824 */ /* 0x000fe400078e0202 */
[----:B------:R-:W-:-:S03]  /*0a90*/  IMAD.MOV.U32 R45, RZ, RZ, -0xd5 ;  /* 0xffffff2bff2d7424 */ /* 0x000fc600078e00ff */
[----:B------:R-:W-:-:S05]  /*0aa0*/  SHF.R.S32.HI R2, RZ, 0x2, R2 ;  /* 0x00000002ff027819 */ /* 0x000fca0000011402 */
[----:B------:R-:W-:Y:S01]  /*0ab0*/  IMAD R2, R43, 0x10d5, R2 ;  /* 0x000010d52b027824 */ /* 0x000fe200078e0202 */
[----:B------:R-:W-:Y:S06]  /*0ac0*/  BRA `(.L_x_5) ;  /* 0x0000000000107947 */ /* 0x000fec0003800000 */
.L_x_4:
[----:B------:R-:W-:-:S04]  /*0ad0*/  DEPBAR.LE SB5, 0x6 ;  /* 0x0000d1800000791a */ /* 0x000fc80000000000 */
[----:B------:R-:W-:Y:S02]  /*0ae0*/  IMAD.IADD R2, R41, 0x1, R24 ;  /* 0x0000000129027824 */ /* 0x000fe400078e0218 */
[----:B------:R-:W-:Y:S02]  /*0af0*/  IMAD.MOV.U32 R45, RZ, RZ, -0x3d5 ;  /* 0xfffffc2bff2d7424 */ /* 0x000fe400078e00ff */
[----:B------:R-:W-:-:S07]  /*0b00*/  IMAD R2, R2, 0x13d5, RZ ;  /* 0x000013d502027824 */ /* 0x000fce00078e02ff */
.L_x_5:
[----:B------:R-:W-:Y:S05]  /*0b10*/  BSYNC.RECONVERGENT B1 ;  /* 0x0000000000017941 */ /* 0x000fea0003800200 */
.L_x_3:
[----:B------:R-:W-:Y:S01]  /*0b20*/  IMAD.IADD R24, R14, 0x1, -R24 ;  /* 0x000000010e187824 */ /* 0x000fe200078e0a18 */
[----:B------:R-:W-:Y:S01]  /*0b30*/  LOP3.LUT R8, R8, 0xffff, RZ, 0xc0, !PT ;  /* 0x0000ffff08087812 */ /* 0x000fe200078ec0ff */
[----:B------:R-:W-:Y:S01]  /*0b40*/  IMAD.IADD R41, R14, 0x1, -R41 ;  /* 0x000000010e297824 */ /* 0x000fe200078e0a29 */
[----:B------:R-:W-:-:S04]  /*0b50*/  DEPBAR.LE SB5, 0x4 ;  /* 0x0000d1000000791a */ /* 0x000fc80000000000 */
[----:B------:R-:W-:Y:S01]  /*0b60*/  LOP3.LUT R43, R38, 0xffff, RZ, 0xc0, !PT ;  /* 0x0000ffff262b7812 */ /* 0x000fe200078ec0ff */
[----:B------:R-:W0:Y:S01]  /*0b70*/  LDCU UR4, c[0x0][0x3c0] ;  /* 0x00007800ff0477ac */ /* 0x000e220008000800 */
[----:B------:R-:W-:-:S03]  /*0b80*/  VIMNMX R4, PT, PT, R24, R41, !PT ;  /* 0x0000002918047248 */ /* 0x000fc60007fe0100 */
[----:B------:R-:W-:Y:S01]  /*0b90*/  IMAD.IADD R8, R8, 0x1, R43 ;  /* 0x0000000108087824 */ /* 0x000fe200078e022b */
[----:B------:R-:W-:Y:S01]  /*0ba0*/  VIMNMX R41, PT, PT, R24, R41, PT ;  /* 0x0000002918297248 */ /* 0x000fe20003fe0100 */
[----:B------:R-:W-:Y:S02]  /*0bb0*/  IMAD.MOV R4, RZ, RZ, -R4 ;  /* 0x000000ffff047224 */ /* 0x000fe400078e0a04 */
[----:B------:R-:W-:-:S03]  /*0bc0*/  IMAD R2, R8, R45, R2 ;  /* 0x0000002d08027224 */ /* 0x000fc600078e0202 */
[----:B------:R-:W-:Y:S02]  /*0bd0*/  VIMNMX3 R41, R16, R41, R4, !PT ;  /* 0x000000291029720f */ /* 0x000fe40007800104 */
[----:B------:R-:W-:-:S03]  /*0be0*/  SHF.R.S32.HI R2, RZ, 0xd, R2 ;  /* 0x0000000dff027819 */ /* 0x000fc60000011402 */
[C---:B------:R-:W-:Y:S01]  /*0bf0*/  IMAD.IADD R43, R14.reuse, 0x1, R41 ;  /* 0x000000010e2b7824 */ /* 0x040fe200078e0229 */
[----:B------:R-:W-:-:S04]  /*0c00*/  VIADDMNMX R14, R14, -R41, R2, !PT ;  /* 0x800000290e0e7246 */ /* 0x000fc80007800102 */
[----:B------:R-:W-:-:S04]  /*0c10*/  ISETP.GT.AND P0, PT, R2, R43, PT ;  /* 0x0000002b0200720c */ /* 0x000fc80003f04270 */
[----:B------:R-:W-:-:S04]  /*0c20*/  SEL R14, R43, R14, P0 ;  /* 0x0000000e2b0e7207 */ /* 0x000fc80000000000 */
[C---:B------:R-:W-:Y:S02]  /*0c30*/  ISETP.GE.AND P0, PT, R14.reuse, RZ, PT ;  /* 0x000000ff0e00720c */ /* 0x040fe40003f06270 */
[----:B0-----:R-:W-:-:S04]  /*0c40*/  VIMNMX R14, PT, PT, R14, UR4, PT ;  /* 0x000000040e0e7c48 */ /* 0x001fc8000bfe0100 */
[----:B------:R-:W-:-:S07]  /*0c50*/  SEL R14, R14, RZ, P0 ;  /* 0x000000ff0e0e7207 */ /* 0x000fce0000000000 */
.L_x_2:
[----:B------:R-:W-:Y:S05]  /*0c60*/  BSYNC.RECONVERGENT B0 ;  /* 0x0000000000007941 */ /* 0x000fea0003800200 */
.L_x_1:
[----:B------:R-:W-:Y:S01]  /*0c70*/  LOP3.LUT R21, R21, 0xffff, RZ, 0xc0, !PT ;  /* 0x0000ffff15157812 */ /* 0x000fe200078ec0ff */
[----:B------:R-:W-:Y:S01]  /*0c80*/  BSSY.RECONVERGENT B0, `(.L_x_6) ;  /* 0x0000055000007945 */ /* 0x000fe20003800200 */
[----:B------:R-:W-:-:S04]  /*0c90*/  DEPBAR.LE SB5, 0x6 ;  /* 0x0000d1800000791a */ /* 0x000fc80000000000 */
[----:B------:R-:W-:Y:S02]  /*0ca0*/  LOP3.LUT R4, R19, 0xffff, RZ, 0xc0, !PT ;  /* 0x0000ffff13047812 */ /* 0x000fe400078ec0ff */
[----:B------:R-:W-:Y:S02]  /*0cb0*/  LOP3.LUT R2, R25, 0xffff, RZ, 0xc0, !PT ;  /* 0x0000ffff19027812 */ /* 0x000fe400078ec0ff */
[----:B------:R-:W-:Y:S01]  /*0cc0*/  LOP3.LUT R23, R23, 0xffff, RZ, 0xc0, !PT ;  /* 0x0000ffff17177812 */ /* 0x000fe200078ec0ff */
[--C-:B------:R-:W-:Y:S01]  /*0cd0*/  IMAD.IADD R8, R4, 0x1, -R21.reuse ;  /* 0x0000000104087824 */ /* 0x100fe200078e0a15 */
[----:B------:R-:W-:Y:S02]  /*0ce0*/  LOP3.LUT R10, R17, 0xffff, RZ, 0xc0, !PT ;  /* 0x0000ffff110a7812 */ /* 0x000fe400078ec0ff */
[----:B------:R-:W-:Y:S01]  /*0cf0*/  LOP3.LUT R17, R15, 0xffff, RZ, 0xc0, !PT ;  /* 0x0000ffff0f117812 */ /* 0x000fe200078ec0ff */
[--C-:B------:R-:W-:Y:S01]  /*0d00*/  IMAD.IADD R23, R23, 0x1, -R2.reuse ;  /* 0x0000000117177824 */ /* 0x100fe200078e0a02 */
[----:B------:R-:W-:Y:S01]  /*0d10*/  LOP3.LUT R6, R11, 0xffff, RZ, 0xc0, !PT ;  /* 0x0000ffff0b067812 */ /* 0x000fe200078ec0ff */
[----:B------:R-:W-:Y:S01]  /*0d20*/  IMAD.IADD R10, R10, 0x1, -R21 ;  /* 0x000000010a0a7824 */ /* 0x000fe200078e0a15 */
[----:B------:R-:W-:Y:S01]  /*0d30*/  LOP3.LUT R15, R13, 0xffff, RZ, 0xc0, !PT ;  /* 0x0000ffff0d0f7812 */ /* 0x000fe200078ec0ff */
[----:B------:R-:W-:Y:S01]  /*0d40*/  IMAD.IADD R17, R17, 0x1, -R2 ;  /* 0x0000000111117824 */ /* 0x000fe200078e0a02 */
[----:B------:R-:W-:-:S02]  /*0d50*/  IABS R8, R8 ;  /* 0x0000000800087213 */ /* 0x000fc40000000000 */
[----:B------:R-:W-:Y:S01]  /*0d60*/  IABS R23, R23 ;  /* 0x0000001700177213 */ /* 0x000fe20000000000 */
[----:B------:R-:W-:Y:S01]  /*0d70*/  IMAD.IADD R4, R6, 0x1, -R15 ;  /* 0x0000000106047824 */ /* 0x000fe200078e0a0f */
[----:B------:R-:W-:Y:S02]  /*0d80*/  IABS R10, R10 ;  /* 0x0000000a000a7213 */ /* 0x000fe40000000000 */
[----:B------:R-:W-:Y:S01]  /*0d90*/  IABS R19, R17 ;  /* 0x0000001100137213 */ /* 0x000fe20000000000 */
[----:B------:R-:W-:Y:S01]  /*0da0*/  IMAD.MOV.U32 R17, RZ, RZ, R23 ;  /* 0x000000ffff117224 */ /* 0x000fe200078e0017 */
[----:B------:R-:W-:Y:S01]  /*0db0*/  IABS R12, R4 ;  /* 0x00000004000c7213 */ /* 0x000fe20000000000 */
[----:B------:R-:W-:Y:S02]  /*0dc0*/  IMAD.MOV.U32 R4, RZ, RZ, R8 ;  /* 0x000000ffff047224 */ /* 0x000fe400078e0008 */
[----:B------:R-:W-:Y:S01]  /*0dd0*/  IMAD.MOV.U32 R8, RZ, RZ, R10 ;  /* 0x000000ffff087224 */ /* 0x000fe200078e000a */
[----:B------:R-:W-:Y:S01]  /*0de0*/  SHF.R.U32.HI R10, RZ, 0x1, R12 ;  /* 0x00000001ff0a7819 */ /* 0x000fe2000001160c */
[----:B------:R-:W-:-:S02]  /*0df0*/  IMAD.IADD R4, R4, 0x1, R17 ;  /* 0x0000000104047824 */ /* 0x000fc400078e0211 */
[----:B------:R-:W-:-:S03]  /*0e00*/  IMAD.IADD R8, R8, 0x1, R19 ;  /* 0x0000000108087824 */ /* 0x000fc600078e0213 */
[----:B------:R-:W-:Y:S02]  /*0e10*/  SHF.R.U32.HI R4, RZ, 0x1, R4 ;  /* 0x00000001ff047819 */ /* 0x000fe40000011604 */
[----:B------:R-:W-:Y:S02]  /*0e20*/  SHF.R.U32.HI R17, RZ, 0x1, R8 ;  /* 0x00000001ff117819 */ /* 0x000fe40000011608 */
[C---:B------:R-:W-:Y:S02]  /*0e30*/  LOP3.LUT R8, R13.reuse, R11, RZ, 0xc0, !PT ;  /* 0x0000000b0d087212 */ /* 0x040fe400078ec0ff */
[----:B------:R-:W-:Y:S02]  /*0e40*/  VIMNMX3.U32 R4, R10, R4, R17, !PT ;  /* 0x000000040a04720f */ /* 0x000fe40007800011 */
[----:B------:R-:W-:Y:S02]  /*0e50*/  LOP3.LUT R11, R13, 0xffff, R11, 0x48, !PT ;  /* 0x0000ffff0d0b7812 */ /* 0x000fe400078e480b */
[----:B------:R-:W-:-:S02]  /*0e60*/  ISETP.NE.AND P0, PT, R4, RZ, PT ;  /* 0x000000ff0400720c */ /* 0x000fc40003f05270 */
[----:B------:R-:W-:-:S04]  /*0e70*/  LEA.HI R8, R11, R8, RZ, 0x1f ;  /* 0x000000080b087211 */ /* 0x000fc800078ff8ff */
[----:B------:R-:W-:-:S07]  /*0e80*/  LOP3.LUT R11, R8, 0xffff, RZ, 0xc0, !PT ;  /* 0x0000ffff080b7812 */ /* 0x000fce00078ec0ff */
[----:B------:R-:W-:Y:S05]  /*0e90*/  @!P0 BRA `(.L_x_7) ;  /* 0x0000000000cc8947 */ /* 0x000fea0003800000 */
[----:B------:R-:W-:Y:S01]  /*0ea0*/  IMAD.IADD R8, R21, 0x1, -R2 ;  /* 0x0000000115087824 */ /* 0x000fe200078e0a02 */
[----:B------:R-:W-:Y:S01]  /*0eb0*/  BSSY.RECONVERGENT B1, `(.L_x_8) ;  /* 0x000001d000017945 */ /* 0x000fe20003800200 */
[----:B------:R-:W-:-:S03]  /*0ec0*/  IMAD.IADD R15, R6, 0x1, R15 ;  /* 0x00000001060f7824 */ /* 0x000fc600078e020f */
[----:B------:R-:W-:-:S04]  /*0ed0*/  IABS R13, R8 ;  /* 0x00000008000d7213 */ /* 0x000fc80000000000 */
[----:B------:R-:W-:-:S13]  /*0ee0*/  ISETP.GT.U32.AND P0, PT, R13, R12, PT ;  /* 0x0000000c0d00720c */ /* 0x000fda0003f04070 */
[----:B------:R-:W-:Y:S05]  /*0ef0*/  @!P0 BRA `(.L_x_9) ;  /* 0x0000000000548947 */ /* 0x000fea0003800000 */
[----:B------:R-:W-:Y:S02]  /*0f00*/  LOP3.LUT R3, R3, 0xffff, RZ, 0xc0, !PT ;  /* 0x0000ffff03037812 */ /* 0x000fe400078ec0ff */
[----:B------:R-:W-:Y:S01]  /*0f10*/  LOP3.LUT R6, R5, 0xffff, RZ, 0xc0, !PT ;  /* 0x0000ffff05067812 */ /* 0x000fe200078ec0ff */
[----:B------:R-:W-:-:S04]  /*0f20*/  DEPBAR.LE SB5, 0x2 ;  /* 0x0000d0800000791a */ /* 0x000fc80000000000 */
[----:B------:R-:W-:Y:S02]  /*0f30*/  LOP3.LUT R29, R29, 0xffff, RZ, 0xc0, !PT ;  /* 0x0000ffff1d1d7812 */ /* 0x000fe400078ec0ff */
[----:B------:R-:W-:Y:S02]  /*0f40*/  LOP3.LUT R35, R35, 0xffff, RZ, 0xc0, !PT ;  /* 0x0000ffff23237812 */ /* 0x000fe400078ec0ff */
[----:B------:R-:W-:Y:S02]  /*0f50*/  LOP3.LUT R8, R7, 0xffff, RZ, 0xc0, !PT ;  /* 0x0000ffff07087812 */ /* 0x000fe400078ec0ff */
[----:B------:R-:W-:Y:S02]  /*0f60*/  LOP3.LUT R27, R27, 0xffff, RZ, 0xc0, !PT ;  /* 0x0000ffff1b1b7812 */ /* 0x000fe400078ec0ff */
[----:B------:R-:W-:Y:S01]  /*0f70*/  IADD3 R6, PT, PT, R29, R3, R6 ;  /* 0x000000031d067210 */ /* 0x000fe20007ffe006 */
[----:B------:R-:W-:Y:S01]  /*0f80*/  IMAD R3, R15, 0x15c2, RZ ;  /* 0x000015c20f037824 */ /* 0x000fe200078e02ff */
[----:B-----5:R-:W-:-:S02]  /*0f90*/  LOP3.LUT R31, R31, 0xffff, RZ, 0xc0, !PT ;  /* 0x0000ffff1f1f7812 */ /* 0x020fc400078ec0ff */
        /* <DEDUP_REMOVED lines=11> */
.L_x_9:
[----:B------:R-:W-:Y:S02]  /*1050*/  IMAD.IADD R3, R21, 0x1, R2 ;  /* 0x0000000115037824 */ /* 0x000fe400078e0202 */
[----:B------:R-:W-:Y:S02]  /*1060*/  IMAD.MOV.U32 R8, RZ, RZ, -0x3d5 ;  /* 0xfffffc2bff087424 */ /* 0x000fe400078e00ff */
[----:B------:R-:W-:-:S07]  /*1070*/  IMAD R3, R3, 0x13d5, RZ ;  /* 0x000013d503037824 */ /* 0x000fce00078e02ff */
.L_x_10:
[----:B------:R-:W-:Y:S05]  /*1080*/  BSYNC.RECONVERGENT B1 ;  /* 0x0000000000017941 */ /* 0x000fea0003800200 */
.L_x_8:
        /* <DEDUP_REMOVED lines=20> */
.L_x_7:
[----:B------:R-:W-:Y:S05]  /*11d0*/  BSYNC.RECONVERGENT B0 ;  /* 0x0000000000007941 */ /* 0x000fea0003800200 */
.L_x_6:
[----:B------:R-:W0:Y:S01]  /*11e0*/  LDC.64 R2, c[0x0][0x380] ;  /* 0x0000e000ff027b82 */ /* 0x000e220000000a00 */
[----:B------:R-:W1:Y:S01]  /*11f0*/  LDCU UR4, c[0x0][0x3a8] ;  /* 0x00007500ff0477ac */ /* 0x000e620008000800 */
[----:B------:R-:W-:Y:S01]  /*1200*/  PRMT R11, R14, 0x5410, R11 ;  /* 0x000054100e0b7816 */ /* 0x000fe2000000000b */
[----:B-1----:R-:W-:-:S04]  /*1210*/  IMAD R37, R37, UR4, R0 ;  /* 0x0000000425257c24 */ /* 0x002fc8000f8e0200 */
[----:B0-----:R-:W-:-:S05]  /*1220*/  IMAD.WIDE R2, R37, 0x4, R2 ;  /* 0x0000000425027825 */ /* 0x001fca00078e0202 */
[----:B------:R-:W-:Y:S01]  /*1230*/  STG.E desc[UR14][R2.64], R11 ;  /* 0x0000000b02007986 */ /* 0x000fe2000c10190e */
[----:B------:R-:W-:Y:S05]  /*1240*/  EXIT ;  /* 0x000000000000794d */ /* 0x000fea0003800000 */
.L_x_11:
[----:B------:R-:W-:-:S00]  /*1250*/  BRA `(.L_x_11) ;  /* 0xfffffffc00fc7947 */ /* 0x000fc0000383ffff */
[----:B------:R-:W-:-:S00]  /*1260*/  NOP ;  /* 0x0000000000007918 */ /* 0x000fc00000000000 */
        /* <DEDUP_REMOVED lines=9> */
.L_x_38:


//--------------------- .text.bwdif_uchar2        --------------------------
	.section	.text.bwdif_uchar2,"ax",@progbits
	.align	128
        .global         bwdif_uchar2
        .type           bwdif_uchar2,@function
        .size           bwdif_uchar2,(.L_x_39 - bwdif_uchar2)
        .other          bwdif_uchar2,@"STO_CUDA_ENTRY STV_DEFAULT"
bwdif_uchar2:
.text.bwdif_uchar2:
        /* <DEDUP_REMOVED lines=29> */
[----:B------:R-:W-:Y:S01]  /*01d0*/  STG.E.U16 desc[UR14][R2.64], R7 ;  /* 0x0000000702007986 */ /* 0x000fe2000c10150e */
[----:B------:R-:W-:Y:S05]  /*01e0*/  EXIT ;  /* 0x000000000000794d */ /* 0x000fea0003800000 */
.L_x_12:
        /* <DEDUP_REMOVED lines=18> */
[----:B------:R-:W-:Y:S01]  /*0310*/  IMAD.MOV.U32 R11, RZ, RZ, R23 ;  /* 0x000000ffff0b7224 */ /* 0x000fe200078e0017 */
[----:B0-----:R-:W-:Y:S01]  /*0320*/  UISETP.NE.AND UP0, UPT, UR5, UR7, UPT ;  /* 0x000000070500728c */ /* 0x001fe2000bf05270 */
[----:B------:R-:W-:Y:S01]  /*0330*/  IMAD.MOV.U32 R9, RZ, RZ, R19 ;  /* 0x000000ffff097224 */ /* 0x000fe200078e0013 */
[----:B------:R-:W0:Y:S01]  /*0340*/  LDCU UR6, c[0x0][0x388] ;  /* 0x00007100ff0677ac */ /* 0x000e220008000800 */
[--C-:B------:R-:W-:Y:S02]  /*0350*/  IMAD.MOV.U32 R8, RZ, RZ, R36.reuse ;  /* 0x000000ffff087224 */ /* 0x100fe400078e0024 */
[--C-:B------:R-:W-:Y:S01]  /*0360*/  IMAD.MOV.U32 R6, RZ, RZ, R36.reuse ;  /* 0x000000ffff067224 */ /* 0x100fe200078e0024 */
[----:B------:R-:W-:Y:S01]  /*0370*/  UMOV UR5, URZ ;  /* 0x000000ff00057c82 */ /* 0x000fe20008000000 */
[----:B------:R-:W-:Y:S01]  /*0380*/  IMAD.MOV.U32 R7, RZ, RZ, R23 ;  /* 0x000000ffff077224 */ /* 0x000fe200078e0017 */
[----:B-1----:R-:W-:Y:S01]  /*0390*/  USEL UR8, UR10, UR8, !UP0 ;  /* 0x000000080a087287 */ /* 0x002fe2000c000000 */
[----:B------:R-:W-:Y:S01]  /*03a0*/  IMAD.MOV.U32 R4, RZ, RZ, R36 ;  /* 0x000000ffff047224 */ /* 0x000fe200078e0024 */
[----:B------:R-:W1:Y:S01]  /*03b0*/  LDCU UR12, c[0x0][0x398] ;  /* 0x00007300ff0c77ac */ /* 0x000e620008000800 */
[----:B------:R-:W-:Y:S01]  /*03c0*/  IMAD.MOV.U32 R37, RZ, RZ, R5 ;  /* 0x000000ffff257224 */ /* 0x000fe200078e0005 */
[----:B--2---:R-:W5:Y:S01]  /*03d0*/  TEX.LL RZ, R16, R18, R39, UR4, 2D, 0x3 ;  /* 0x28ff042712107f60 */ /* 0x004f6200089e03ff */
[----:B------:R2:W5:Y:S01]  /*03e0*/  TEX.LL RZ, R14, R22, R39, UR4, 2D, 0x3 ;  /* 0x28ff0427160e7f60 */ /* 0x00056200089e03ff */
[----:B------:R-:W3:Y:S03]  /*03f0*/  @!UP0 LDCU UR10, c[0x0][0x398] ;  /* 0x00007300ff0a87ac */ /* 0x000ee60008000800 */
[----:B------:R-:W5:Y:S01]  /*0400*/  TEX.LL RZ, R12, R12, R39, UR8, 2D, 0x3 ;  /* 0x28ff08270c0c7f60 */ /* 0x000f6200089e03ff */
[----:B------:R-:W5:Y:S01]  /*0410*/  TEX.LL RZ, R10, R10, R39, UR8, 2D, 0x3 ;  /* 0x28ff08270a0a7f60 */ /* 0x000f6200089e03ff */
[----:B------:R-:W-:Y:S01]  /*0420*/  UMOV UR11, URZ ;  /* 0x000000ff000b7c82 */ /* 0x000fe20008000000 */
[----:B------:R-:W-:Y:S01]  /*0430*/  UMOV UR7, URZ ;  /* 0x000000ff00077c82 */ /* 0x000fe20008000000 */
[----:B------:R-:W-:Y:S01]  /*0440*/  UMOV UR13, URZ ;  /* 0x000000ff000d7c82 */ /* 0x000fe20008000000 */
[----:B---3--:R-:W5:Y:S01]  /*0450*/  TEX.LL RZ, R8, R8, R39, UR10, 2D, 0x3 ;  /* 0x28ff0a2708087f60 */ /* 0x008f6200089e03ff */
[----:B------:R-:W-:Y:S01]  /*0460*/  TEX.LL RZ, R6, R6, R39, UR10, 2D, 0x3 ;  /* 0x28ff0a2706067f60 */ /* 0x000fe200089e03ff */
[----:B0-----:R-:W5:Y:S01]  /*0470*/  TEX.LL RZ, R4, R4, R39, UR6, 2D, 0x3 ;  /* 0x28ff062704047f60 */ /* 0x001f6200089e03ff */
[----:B-1----:R0:W5:Y:S01]  /*0480*/  TEX.LL RZ, R2, R36, R39, UR12, 2D, 0x3 ;  /* 0x28ff0c2724027f60 */ /* 0x00216200089e03ff */
[----:B------:R-:W-:-:S02]  /*0490*/  VIADD R27, R0, 0xfffffffd ;  /* 0xfffffffd001b7836 */ /* 0x000fc40000000000 */
[C---:B------:R-:W-:Y:S02]  /*04a0*/  VIADD R25, R0.reuse, 0x4 ;  /* 0x0000000400197836 */ /* 0x040fe40000000000 */
[----:B--2---:R-:W-:Y:S01]  /*04b0*/  VIADD R23, R0, 0x2 ;  /* 0x0000000200177836 */ /* 0x004fe20000000000 */
[----:B------:R-:W-:Y:S01]  /*04c0*/  I2FP.F32.S32 R27, R27 ;  /* 0x0000001b001b7245 */ /* 0x000fe20000201400 */
[--C-:B------:R-:W-:Y:S01]  /*04d0*/  IMAD.MOV.U32 R26, RZ, RZ, R36.reuse ;  /* 0x000000ffff1a7224 */ /* 0x100fe200078e0024 */
[----:B------:R-:W-:Y:S01]  /*04e0*/  I2FP.F32.U32 R25, R25 ;  /* 0x0000001900197245 */ /* 0x000fe20000201000 */
[--C-:B------:R-:W-:Y:S01]  /*04f0*/  IMAD.MOV.U32 R24, RZ, RZ, R36.reuse ;  /* 0x000000ffff187224 */ /* 0x100fe200078e0024 */
[----:B------:R-:W-:Y:S01]  /*0500*/  I2FP.F32.U32 R23, R23 ;  /* 0x0000001700177245 */ /* 0x000fe20000201000 */
[--C-:B------:R-:W-:Y:S02]  /*0510*/  IMAD.MOV.U32 R20, RZ, RZ, R36.reuse ;  /* 0x000000ffff147224 */ /* 0x100fe400078e0024 */
[----:B------:R-:W-:-:S02]  /*0520*/  IMAD.MOV.U32 R28, RZ, RZ, R36 ;  /* 0x000000ffff1c7224 */ /* 0x000fc400078e0024 */
[--C-:B------:R-:W-:Y:S02]  /*0530*/  IMAD.MOV.U32 R30, RZ, RZ, R36.reuse ;  /* 0x000000ffff1e7224 */ /* 0x100fe400078e0024 */
[----:B0-----:R-:W-:Y:S01]  /*0540*/  VIADD R37, R0, 0x3 ;  /* 0x0000000300257836 */ /* 0x001fe20000000000 */
[----:B------:R0:W5:Y:S01]  /*0550*/  TEX.LL RZ, R26, R26, R39, UR4, 2D, 0x3 ;  /* 0x28ff04271a1a7f60 */ /* 0x00016200089e03ff */
[----:B------:R-:W-:Y:S02]  /*0560*/  IMAD.MOV.U32 R29, RZ, RZ, R25 ;  /* 0x000000ffff1d7224 */ /* 0x000fe400078e0019 */
[----:B------:R-:W-:Y:S01]  /*0570*/  IMAD.MOV.U32 R31, RZ, RZ, R23 ;  /* 0x000000ffff1f7224 */ /* 0x000fe200078e0017 */
[----:B------:R-:W-:Y:S01]  /*0580*/  I2FP.F32.U32 R37, R37 ;  /* 0x0000002500257245 */ /* 0x000fe20000201000 */
[----:B------:R0:W5:Y:S01]  /*0590*/  TEX.LL RZ, R24, R24, R39, UR6, 2D, 0x3 ;  /* 0x28ff062718187f60 */ /* 0x00016200089e03ff */
[----:B------:R0:W5:Y:S01]  /*05a0*/  TEX.LL RZ, R22, R22, R39, UR6, 2D, 0x3 ;  /* 0x28ff062716167f60 */ /* 0x00016200089e03ff */
[----:B------:R-:W-:-:S02]  /*05b0*/  IMAD.MOV.U32 R32, RZ, RZ, R36 ;  /* 0x000000ffff207224 */ /* 0x000fc400078e0024 */
[----:B------:R-:W-:Y:S01]  /*05c0*/  IMAD.MOV.U32 R34, RZ, RZ, R36 ;  /* 0x000000ffff227224 */ /* 0x000fe200078e0024 */
        /* <DEDUP_REMOVED lines=10> */
[----:B------:R-:W-:Y:S01]  /*0670*/  IMAD.MOV.U32 R19, RZ, RZ, R21 ;  /* 0x000000ffff137224 */ /* 0x000fe200078e0015 */
[----:B------:R-:W-:-:S04]  /*0680*/  DEPBAR.LE SB5, 0x4 ;  /* 0x0000d1000000791a */ /* 0x000fc80000000000 */
[----:B------:R-:W-:Y:S02]  /*0690*/  LOP3.LUT R21, R8, 0xff, RZ, 0xc0, !PT ;  /* 0x000000ff08157812 */ /* 0x000fe400078ec0ff */
[----:B------:R-:W-:Y:S01]  /*06a0*/  LOP3.LUT R4, R4, 0xff, RZ, 0xc0, !PT ;  /* 0x000000ff04047812 */ /* 0x000fe200078ec0ff */
[----:B------:R-:W-:Y:S01]  /*06b0*/  IMAD.IADD R10, R10, 0x1, R19 ;  /* 0x000000010a0a7824 */ /* 0x000fe200078e0213 */
[----:B------:R-:W-:Y:S01]  /*06c0*/  LOP3.LUT R19, R6, 0xff, RZ, 0xc0, !PT ;  /* 0x000000ff06137812 */ /* 0x000fe200078ec0ff */
[----:B------:R-:W-:-:S03]  /*06d0*/  IMAD.IADD R21, R21, 0x1, -R16 ;  /* 0x0000000115157824 */ /* 0x000fc600078e0a10 */
[----:B------:R-:W-:Y:S01]  /*06e0*/  LOP3.LUT R10, R10, 0xffff, RZ, 0xc0, !PT ;  /* 0x0000ffff0a0a7812 */ /* 0x000fe200078ec0ff */
[----:B------:R-:W-:Y:S01]  /*06f0*/  IMAD.IADD R19, R19, 0x1, -R14 ;  /* 0x0000000113137824 */ /* 0x000fe200078e0a0e */
[----:B------:R-:W-:-:S04]  /*0700*/  IABS R21, R21 ;  /* 0x0000001500157213 */ /* 0x000fc80000000000 */
[----:B------:R-:W-:Y:S01]  /*0710*/  IABS R6, R19 ;  /* 0x0000001300067213 */ /* 0x000fe20000000000 */
[----:B------:R-:W-:-:S04]  /*0720*/  DEPBAR.LE SB5, 0x3 ;  /* 0x0000d0c00000791a */ /* 0x000fc80000000000 */
[----:B------:R-:W-:Y:S01]  /*0730*/  LOP3.LUT R19, R2, 0xff, RZ, 0xc0, !PT ;  /* 0x000000ff02137812 */ /* 0x000fe200078ec0ff */
[----:B------:R-:W-:-:S04]  /*0740*/  IMAD.IADD R6, R6, 0x1, R21 ;  /* 0x0000000106067824 */ /* 0x000fc800078e0215 */
[--C-:B------:R-:W-:Y:S01]  /*0750*/  IMAD.IADD R2, R4, 0x1, -R19.reuse ;  /* 0x0000000104027824 */ /* 0x100fe200078e0a13 */
[----:B------:R-:W-:Y:S02]  /*0760*/  LOP3.LUT R8, R6, 0xffff, RZ, 0xc0, !PT ;  /* 0x0000ffff06087812 */ /* 0x000fe400078ec0ff */
[----:B------:R-:W-:Y:S02]  /*0770*/  SHF.R.U32.HI R6, RZ, 0x1, R10 ;  /* 0x00000001ff067819 */ /* 0x000fe4000001160a */
[----:B------:R-:W-:Y:S02]  /*0780*/  IABS R2, R2 ;  /* 0x0000000200027213 */ /* 0x000fe40000000000 */
[----:B------:R-:W-:Y:S02]  /*0790*/  SHF.R.U32.HI R10, RZ, 0x1, R8 ;  /* 0x00000001ff0a7819 */ /* 0x000fe40000011608 */
[----:B------:R-:W-:Y:S01]  /*07a0*/  LOP3.LUT R8, R6, 0xffff, RZ, 0xc0, !PT ;  /* 0x0000ffff06087812 */ /* 0x000fe200078ec0ff */
[----:B------:R-:W-:Y:S01]  /*07b0*/  IMAD.IADD R6, R4, 0x1, R19 ;  /* 0x0000000104067824 */ /* 0x000fe200078e0213 */
[----:B------:R-:W-:Y:S01]  /*07c0*/  SHF.R.U32.HI R12, RZ, 0x1, R2 ;  /* 0x00000001ff0c7819 */ /* 0x000fe20000011602 */
[----:B------:R-:W-:Y:S01]  /*07d0*/  VIADD R19, R0, 0xfffffffc ;  /* 0xfffffffc00137836 */ /* 0x000fe20000000000 */
[----:B------:R-:W-:-:S04]  /*07e0*/  LOP3.LUT R21, R10, 0xffff, RZ, 0xc0, !PT ;  /* 0x0000ffff0a157812 */ /* 0x000fc800078ec0ff */
[----:B------:R-:W-:Y:S01]  /*07f0*/  VIMNMX3.U32 R4, R12, R8, R21, !PT ;  /* 0x000000080c04720f */ /* 0x000fe20007800015 */
[----:B------:R-:W-:Y:S01]  /*0800*/  VIADD R21, R0, 0xfffffffe ;  /* 0xfffffffe00157836 */ /* 0x000fe20000000000 */
[----:B------:R-:W-:-:S04]  /*0810*/  I2FP.F32.S32 R19, R19 ;  /* 0x0000001300137245 */ /* 0x000fc80000201400 */
[----:B------:R-:W-:Y:S01]  /*0820*/  I2FP.F32.S32 R21, R21 ;  /* 0x0000001500157245 */ /* 0x000fe20000201400 */
[----:B------:R-:W-:-:S04]  /*0830*/  IMAD.MOV.U32 R35, RZ, RZ, R19 ;  /* 0x000000ffff237224 */ /* 0x000fc800078e0013 */
[----:B------:R-:W-:Y:S02]  /*0840*/  IMAD.MOV.U32 R33, RZ, RZ, R21 ;  /* 0x000000ffff217224 */ /* 0x000fe400078e0015 */
[----:B------:R0:W5:Y:S01]  /*0850*/  TEX.LL RZ, R20, R20, R39, UR6, 2D, 0x3 ;  /* 0x28ff062714147f60 */ /* 0x00016200089e03ff */
[----:B------:R0:W5:Y:S01]  /*0860*/  TEX.LL RZ, R18, R18, R39, UR6, 2D, 0x3 ;  /* 0x28ff062712127f60 */ /* 0x00016200089e03ff */
[----:B------:R0:W5:Y:S01]  /*0870*/  TEX.LL RZ, R36, R36, R39, UR4, 2D, 0x3 ;  /* 0x28ff042724247f60 */ /* 0x00016200089e03ff */
[----:B------:R0:W5:Y:S01]  /*0880*/  TEX.LL RZ, R28, R28, R39, UR12, 2D, 0x3 ;  /* 0x28ff0c271c1c7f60 */ /* 0x00016200089e03ff */
[----:B------:R0:W5:Y:S01]  /*0890*/  TEX.LL RZ, R30, R30, R39, UR12, 2D, 0x3 ;  /* 0x28ff0c271e1e7f60 */ /* 0x00016200089e03ff */
[----:B------:R0:W5:Y:S01]  /*08a0*/  TEX.LL RZ, R32, R32, R39, UR12, 2D, 0x3 ;  /* 0x28ff0c2720207f60 */ /* 0x00016200089e03ff */
[----:B------:R0:W5:Y:S01]  /*08b0*/  TEX.LL RZ, R34, R34, R39, UR12, 2D, 0x3 ;  /* 0x28ff0c2722227f60 */ /* 0x00016200089e03ff */
[----:B------:R-:W-:Y:S01]  /*08c0*/  ISETP.NE.AND P0, PT, R4, RZ, PT ;  /* 0x000000ff0400720c */ /* 0x000fe20003f05270 */
[----:B------:R-:W-:Y:S01]  /*08d0*/  BSSY.RECONVERGENT B0, `(.L_x_13) ;  /* 0x0000036000007945 */ /* 0x000fe20003800200 */
[----:B------:R-:W-:-:S11]  /*08e0*/  SHF.R.U32.HI R41, RZ, 0x1, R6 ;  /* 0x00000001ff297819 */ /* 0x000fd60000011606 */
[----:B0-----:R-:W-:Y:S05]  /*08f0*/  @!P0 BRA `(.L_x_14) ;  /* 0x0000000000cc8947 */ /* 0x001fea0003800000 */
[----:B------:R-:W-:Y:S01]  /*0900*/  IMAD.IADD R8, R14, 0x1, -R16 ;  /* 0x000000010e087824 */ /* 0x000fe200078e0a10 */
[----:B------:R-:W-:Y:S04]  /*0910*/  BSSY.RECONVERGENT B1, `(.L_x_15) ;  /* 0x000001d000017945 */ /* 0x000fe80003800200 */
[----:B------:R-:W-:-:S04]  /*0920*/  IABS R39, R8 ;  /* 0x0000000800277213 */ /* 0x000fc80000000000 */
[----:B------:R-:W-:-:S13]  /*0930*/  ISETP.GT.U32.AND P0, PT, R39, R2, PT ;  /* 0x000000022700720c */ /* 0x000fda0003f04070 */
[----:B------:R-:W-:Y:S05]  /*0940*/  @!P0 BRA `(.L_x_16) ;  /* 0x0000000000588947 */ /* 0x000fea0003800000 */
[----:B------:R-:W-:-:S04]  /*0950*/  DEPBAR.LE SB5, 0x6 ;  /* 0x0000d1800000791a */ /* 0x000fc80000000000 */
[----:B------:R-:W-:Y:S01]  /*0960*/  LOP3.LUT R2, R20, 0xff, RZ, 0xc0, !PT ;  /* 0x000000ff14027812 */ /* 0x000fe200078ec0ff */
[----:B------:R-:W-:Y:S01]  /*0970*/  IMAD R6, R6, 0x15c2, RZ ;  /* 0x000015c206067824 */ /* 0x000fe200078e02ff */
[----:B------:R-:W-:Y:S01]  /*0980*/  LOP3.LUT R39, R22, 0xff, RZ, 0xc0, !PT ;  /* 0x000000ff16277812 */ /* 0x000fe200078ec0ff */
[----:B------:R-:W-:-:S04]  /*0990*/  DEPBAR.LE SB5, 0x2 ;  /* 0x0000d0800000791a */ /* 0x000fc80000000000 */
[----:B------:R-:W-:Y:S02]  /*09a0*/  LOP3.LUT R30, R30, 0xff, RZ, 0xc0, !PT ;  /* 0x000000ff1e1e7812 */ /* 0x000fe400078ec0ff */
[----:B------:R-:W-:Y:S02]  /*09b0*/  LOP3.LUT R18, R18, 0xff, RZ, 0xc0, !PT ;  /* 0x000000ff12127812 */ /* 0x000fe400078ec0ff */
[----:B------:R-:W-:Y:S02]  /*09c0*/  IADD3 R2, PT, PT, R30, R2, R39 ;  /* 0x000000021e027210 */ /* 0x000fe40007ffe027 */
[----:B------:R-:W-:Y:S02]  /*09d0*/  LOP3.LUT R39, R24, 0xff, RZ, 0xc0, !PT ;  /* 0x000000ff18277812 */ /* 0x000fe400078ec0ff */
[----:B------:R-:W-:Y:S02]  /*09e0*/  LOP3.LUT R28, R28, 0xff, RZ, 0xc0, !PT ;  /* 0x000000ff1c1c7812 */ /* 0x000fe400078ec0ff */
[----:B-----5:R-:W-:-:S02]  /*09f0*/  LOP3.LUT R34, R34, 0xff, RZ, 0xc0, !PT ;  /* 0x000000ff22227812 */ /* 0x020fc400078ec0ff */
[----:B------:R-:W-:Y:S02]  /*0a00*/  IADD3 R43, PT, PT, R28, R18, R39 ;  /* 0x000000121c2b7210 */ /* 0x000fe40007ffe027 */
[----:B------:R-:W-:-:S03]  /*0a10*/  LOP3.LUT R39, R32, 0xff, RZ, 0xc0, !PT ;  /* 0x000000ff20277812 */ /* 0x000fc600078ec0ff */
[----:B------:R-:W-:Y:S02]  /*0a20*/  IMAD.IADD R43, R34, 0x1, R43 ;  /* 0x00000001222b7824 */ /* 0x000fe400078e022b */
[----:B------:R-:W-:Y:S02]  /*0a30*/  IMAD.IADD R39, R39, 0x1, R2 ;  /* 0x0000000127277824 */ /* 0x000fe400078e0202 */
[----:B------:R-:W-:Y:S02]  /*0a40*/  IMAD.MOV.U32 R2, RZ, RZ, -0xd5 ;  /* 0xffffff2bff027424 */ /* 0x000fe400078e00ff */
[----:B------:R-:W-:Y:S02]  /*0a50*/  IMAD R6, R39, -0xed9, R6 ;  /* 0xfffff12727067824 */ /* 0x000fe400078e0206 */
[----:B------:R-:W-:Y:S02]  /*0a60*/  IMAD.IADD R39, R14, 0x1, R16 ;  /* 0x000000010e277824 */ /* 0x000fe400078e0210 */
[----:B------:R-:W-:-:S05]  /*0a70*/  IMAD R6, R43, 0x3f8, R6 ;  /* 0x000003f82b067824 */ /* 0x000fca00078e0206 */
[----:B------:R-:W-:-:S05]  /*0a80*/  SHF.R.S32.HI R6, RZ, 0x2, R6 ;  /* 0x00000002ff067819 */ /* 0x000fca0000011406 */
[----:B------:R-:W-:Y:S01]  /*0a90*/  IMAD R39, R39, 0x10d5, R6 ;  /* 0x000010d527277824 */ /* 0x000fe200078e0206 */
[----:B------:R-:W-:Y:S06]  /*0aa0*/  BRA `(.L_x_17) ;  /* 0x00000000000c7947 */ /* 0x000fec0003800000 */
.L_x_16:
[----:B------:R-:W-:Y:S02]  /*0ab0*/  IMAD.IADD R39, R14, 0x1, R16 ;  /* 0x000000010e277824 */ /* 0x000fe400078e0210 */
[----:B------:R-:W-:Y:S02]  /*0ac0*/  IMAD.MOV.U32 R2, RZ, RZ, -0x3d5 ;  /* 0xfffffc2bff027424 */ /* 0x000fe400078e00ff */
[----:B------:R-:W-:-:S07]  /*0ad0*/  IMAD R39, R39, 0x13d5, RZ ;  /* 0x000013d527277824 */ /* 0x000fce00078e02ff */
.L_x_17:
[----:B------:R-:W-:Y:S05]  /*0ae0*/  BSYNC.RECONVERGENT B1 ;  /* 0x0000000000017941 */ /* 0x000fea0003800200 */
.L_x_15:
[----:B------:R-:W-:Y:S01]  /*0af0*/  IMAD.IADD R16, R41, 0x1, -R16 ;  /* 0x0000000129107824 */ /* 0x000fe200078e0a10 */
[----:B------:R-:W-:-:S04]  /*0b00*/  DEPBAR.LE SB5, 0x4 ;  /* 0x0000d1000000791a */ /* 0x000fc80000000000 */
[----:B------:R-:W-:Y:S01]  /*0b10*/  LOP3.LUT R26, R26, 0xff, RZ, 0xc0, !PT ;  /* 0x000000ff1a1a7812 */ /* 0x000fe200078ec0ff */
[----:B------:R-:W-:Y:S01]  /*0b20*/  IMAD.IADD R43, R41, 0x1, -R14 ;  /* 0x00000001292b7824 */ /* 0x000fe200078e0a0e */
[----:B------:R-:W-:Y:S01]  /*0b30*/  LOP3.LUT R45, R36, 0xff, RZ, 0xc0, !PT ;  /* 0x000000ff242d7812 */ /* 0x000fe200078ec0ff */
[----:B------:R-:W0:Y:S03]  /*0b40*/  LDCU UR4, c[0x0][0x3c0] ;  /* 0x00007800ff0477ac */ /* 0x000e260008000800 */
[-C--:B------:R-:W-:Y:S01]  /*0b50*/  VIMNMX R6, PT, PT, R16, R43.reuse, !PT ;  /* 0x0000002b10067248 */ /* 0x080fe20007fe0100 */
[----:B------:R-:W-:Y:S01]  /*0b60*/  IMAD.IADD R26, R26, 0x1, R45 ;  /* 0x000000011a1a7824 */ /* 0x000fe200078e022d */
[----:B------:R-:W-:-:S03]  /*0b70*/  VIMNMX R43, PT, PT, R16, R43, PT ;  /* 0x0000002b102b7248 */ /* 0x000fc60003fe0100 */
        /* <DEDUP_REMOVED lines=11> */
.L_x_14:
[----:B------:R-:W-:Y:S05]  /*0c30*/  BSYNC.RECONVERGENT B0 ;  /* 0x0000000000007941 */ /* 0x000fea0003800200 */
.L_x_13:
[----:B------:R-:W-:Y:S01]  /*0c40*/  LOP3.LUT R15, R15, 0xff, RZ, 0xc0, !PT ;  /* 0x000000ff0f0f7812 */ /* 0x000fe200078ec0ff */
[----:B------:R-:W-:Y:S01]  /*0c50*/  BSSY.RECONVERGENT B0, `(.L_x_18) ;  /* 0x0000053000007945 */ /* 0x000fe20003800200 */
[----:B------:R-:W-:Y:S02]  /*0c60*/  LOP3.LUT R2, R17, 0xff, RZ, 0xc0, !PT ;  /* 0x000000ff11027812 */ /* 0x000fe400078ec0ff */
[----:B------:R-:W-:Y:S02]  /*0c70*/  LOP3.LUT R6, R11, 0xff, RZ, 0xc0, !PT ;  /* 0x000000ff0b067812 */ /* 0x000fe400078ec0ff */
[----:B------:R-:W-:Y:S02]  /*0c80*/  LOP3.LUT R13, R13, 0xff, RZ, 0xc0, !PT ;  /* 0x000000ff0d0d7812 */ /* 0x000fe400078ec0ff */
[----:B------:R-:W-:Y:S01]  /*0c90*/  LOP3.LUT R8, R7, 0xff, RZ, 0xc0, !PT ;  /* 0x000000ff07087812 */ /* 0x000fe200078ec0ff */
[--C-:B------:R-:W-:Y:S01]  /*0ca0*/  IMAD.IADD R6, R6, 0x1, -R15.reuse ;  /* 0x0000000106067824 */ /* 0x100fe200078e0a0f */
        /* <DEDUP_REMOVED lines=8> */
[C-C-:B------:R-:W-:Y:S01]  /*0d30*/  IMAD.IADD R3, R5.reuse, 0x1, -R4.reuse ;  /* 0x0000000105037824 */ /* 0x140fe200078e0a04 */
[----:B------:R-:W-:Y:S01]  /*0d40*/  IABS R8, R8 ;  /* 0x0000000800087213 */ /* 0x000fe20000000000 */
[----:B------:R-:W-:Y:S01]  /*0d50*/  IMAD.IADD R5, R5, 0x1, R4 ;  /* 0x0000000105057824 */ /* 0x000fe200078e0204 */
[----:B------:R-:W-:Y:S01]  /*0d60*/  IABS R9, R9 ;  /* 0x0000000900097213 */ /* 0x000fe20000000000 */
[----:B------:R-:W-:-:S03]  /*0d70*/  IMAD.IADD R6, R6, 0x1, R7 ;  /* 0x0000000106067824 */ /* 0x000fc600078e0207 */
[----:B------:R-:W-:Y:S01]  /*0d80*/  SHF.R.U32.HI R4, RZ, 0x1, R5 ;  /* 0x00000001ff047819 */ /* 0x000fe20000011605 */
[----:B------:R-:W-:Y:S01]  /*0d90*/  IMAD.IADD R7, R8, 0x1, R9 ;  /* 0x0000000108077824 */ /* 0x000fe200078e0209 */
[----:B------:R-:W-:Y:S02]  /*0da0*/  IABS R8, R3 ;  /* 0x0000000300087213 */ /* 0x000fe40000000000 */
[----:B------:R-:W-:Y:S02]  /*0db0*/  LOP3.LUT R3, R6, 0xffff, RZ, 0xc0, !PT ;  /* 0x0000ffff06037812 */ /* 0x000fe400078ec0ff */
[----:B------:R-:W-:Y:S02]  /*0dc0*/  LOP3.LUT R6, R7, 0xffff, RZ, 0xc0, !PT ;  /* 0x0000ffff07067812 */ /* 0x000fe400078ec0ff */
[----:B------:R-:W-:Y:S02]  /*0dd0*/  SHF.R.U32.HI R3, RZ, 0x1, R3 ;  /* 0x00000001ff037819 */ /* 0x000fe40000011603 */
[----:B------:R-:W-:-:S02]  /*0de0*/  SHF.R.U32.HI R6, RZ, 0x1, R6 ;  /* 0x00000001ff067819 */ /* 0x000fc40000011606 */
[----:B------:R-:W-:Y:S02]  /*0df0*/  SHF.R.U32.HI R7, RZ, 0x1, R8 ;  /* 0x00000001ff077819 */ /* 0x000fe40000011608 */
[----:B------:R-:W-:Y:S02]  /*0e00*/  LOP3.LUT R3, R3, 0xffff, RZ, 0xc0, !PT ;  /* 0x0000ffff03037812 */ /* 0x000fe400078ec0ff */
[----:B------:R-:W-:-:S04]  /*0e10*/  LOP3.LUT R6, R6, 0xffff, RZ, 0xc0, !PT ;  /* 0x0000ffff06067812 */ /* 0x000fc800078ec0ff */
[----:B------:R-:W-:-:S04]  /*0e20*/  VIMNMX3.U32 R3, R7, R3, R6, !PT ;  /* 0x000000030703720f */ /* 0x000fc80007800006 */
[----:B------:R-:W-:-:S13]  /*0e30*/  ISETP.NE.AND P0, PT, R3, RZ, PT ;  /* 0x000000ff0300720c */ /* 0x000fda0003f05270 */
[----:B------:R-:W-:Y:S05]  /*0e40*/  @!P0 BRA `(.L_x_19) ;  /* 0x0000000000cc8947 */ /* 0x000fea0003800000 */
        /* <DEDUP_REMOVED lines=12> */
[----:B------:R-:W-:Y:S02]  /*0f10*/  LOP3.LUT R8, R25, 0xff, RZ, 0xc0, !PT ;  /* 0x000000ff19087812 */ /* 0x000fe400078ec0ff */
[----:B------:R-:W-:Y:S02]  /*0f20*/  LOP3.LUT R29, R29, 0xff, RZ, 0xc0, !PT ;  /* 0x000000ff1d1d7812 */ /* 0x000fe400078ec0ff */
[----:B------:R-:W-:Y:S02]  /*0f30*/  IADD3 R6, PT, PT, R31, R21, R6 ;  /* 0x000000151f067210 */ /* 0x000fe40007ffe006 */
        /* <DEDUP_REMOVED lines=12> */
.L_x_21:
[----:B------:R-:W-:Y:S02]  /*1000*/  IMAD.IADD R5, R15, 0x1, R2 ;  /* 0x000000010f057824 */ /* 0x000fe400078e0202 */
[----:B------:R-:W-:Y:S02]  /*1010*/  IMAD.MOV.U32 R8, RZ, RZ, -0x3d5 ;  /* 0xfffffc2bff087424 */ /* 0x000fe400078e00ff */
[----:B------:R-:W-:-:S07]  /*1020*/  IMAD R5, R5, 0x13d5, RZ ;  /* 0x000013d505057824 */ /* 0x000fce00078e02ff */
.L_x_22:
[----:B------:R-:W-:Y:S05]  /*1030*/  BSYNC.RECONVERGENT B1 ;  /* 0x0000000000017941 */ /* 0x000fea0003800200 */
.L_x_20:
[----:B------:R-:W-:Y:S01]  /*1040*/  IMAD.IADD R2, R4, 0x1, -R2 ;  /* 0x0000000104027824 */ /* 0x000fe200078e0a02 */
[----:B------:R-:W-:-:S04]  /*1050*/  DEPBAR.LE SB5, 0x4 ;  /* 0x0000d1000000791a */ /* 0x000fc80000000000 */
[----:B------:R-:W-:Y:S01]  /*1060*/  LOP3.LUT R27, R27, 0xff, RZ, 0xc0, !PT ;  /* 0x000000ff1b1b7812 */ /* 0x000fe200078ec0ff */
[----:B------:R-:W-:Y:S01]  /*1070*/  IMAD.IADD R15, R4, 0x1, -R15 ;  /* 0x00000001040f7824 */ /* 0x000fe200078e0a0f */
[----:B------:R-:W-:Y:S01]  /*1080*/  LOP3.LUT R10, R37, 0xff, RZ, 0xc0, !PT ;  /* 0x000000ff250a7812 */ /* 0x000fe200078ec0ff */
[----:B------:R-:W0:Y:S03]  /*1090*/  LDCU UR4, c[0x0][0x3c0] ;  /* 0x00007800ff0477ac */ /* 0x000e260008000800 */
[CC--:B------:R-:W-:Y:S01]  /*10a0*/  VIMNMX R6, PT, PT, R2.reuse, R15.reuse, !PT ;  /* 0x0000000f02067248 */ /* 0x0c0fe20007fe0100 */
        /* <DEDUP_REMOVED lines=13> */
.L_x_19:
[----:B------:R-:W-:Y:S05]  /*1180*/  BSYNC.RECONVERGENT B0 ;  /* 0x0000000000007941 */ /* 0x000fea0003800200 */
.L_x_18:
[----:B------:R-:W0:Y:S01]  /*1190*/  LDC.64 R2, c[0x0][0x380] ;  /* 0x0000e000ff027b82 */ /* 0x000e220000000a00 */
[----:B------:R-:W1:Y:S01]  /*11a0*/  LDCU UR4, c[0x0][0x3a8] ;  /* 0x00007500ff0477ac */ /* 0x000e620008000800 */
[----:B------:R-:W-:Y:S01]  /*11b0*/  PRMT R41, R4, 0x7604, R41 ;  /* 0x0000760404297816 */ /* 0x000fe20000000029 */
[----:B-1----:R-:W-:-:S04]  /*11c0*/  IMAD R5, R0, UR4, R38 ;  /* 0x0000000400057c24 */ /* 0x002fc8000f8e0226 */
[----:B0-----:R-:W-:-:S05]  /*11d0*/  IMAD.WIDE R2, R5, 0x2, R2 ;  /* 0x0000000205027825 */ /* 0x001fca00078e0202 */
[----:B------:R-:W-:Y:S01]  /*11e0*/  STG.E.U16 desc[UR14][R2.64], R41 ;  /* 0x0000002902007986 */ /* 0x000fe2000c10150e */
[----:B------:R-:W-:Y:S05]  /*11f0*/  EXIT ;  /* 0x000000000000794d */ /* 0x000fea0003800000 */
.L_x_23:
        /* <DEDUP_REMOVED lines=16> */
.L_x_39:


//--------------------- .text.bwdif_ushort        --------------------------
	.section	.text.bwdif_ushort,"ax",@progbits
	.align	128
        .global         bwdif_ushort
        .type           bwdif_ushort,@function
        .size           bwdif_ushort,(.L_x_40 - bwdif_ushort)
        .other          bwdif_ushort,@"STO_CUDA_ENTRY STV_DEFAULT"
bwdif_ushort:
.text.bwdif_ushort:
        /* <DEDUP_REMOVED lines=19> */
[----:B------:R-:W-:Y:S01]  /*0130*/  I2FP.F32.U32 R5, R0 ;  /* 0x0000000000057245 */ /* 0x000fe20000201000 */
[----:B------:R-:W-:Y:S01]  /*0140*/  IMAD.MOV.U32 R6, RZ, RZ, -0x3e000000 ;  /* 0xc2000000ff067424 */ /* 0x000fe200078e00ff */
[----:B------:R-:W-:Y:S01]  /*0150*/  I2FP.F32.S32 R4, R29 ;  /* 0x0000001d00047245 */ /* 0x000fe20000201400 */
[----:B------:R-:W-:-:S03]  /*0160*/  UMOV UR5, URZ ;  /* 0x000000ff00057c82 */ /* 0x000fc60008000000 */
[----:B0-----:R0:W5:Y:S01]  /*0170*/  TEX.LL RZ, R5, R4, R6, UR4, 2D, 0x1 ;  /* 0x28ff040604057f60 */ /* 0x00116200089e01ff */
[----:B------:R-:W1:Y:S01]  /*0180*/  LDC.64 R2, c[0x0][0x380] ;  /* 0x0000e000ff027b82 */ /* 0x000e620000000a00 */
[----:B0-----:R-:W0:Y:S02]  /*0190*/  LDCU UR4, c[0x0][0x3a8] ;  /* 0x00007500ff0477ac */ /* 0x001e240008000800 */
[----:B0-----:R-:W-:-:S04]  /*01a0*/  IMAD R29, R0, UR4, R29 ;  /* 0x00000004001d7c24 */ /* 0x001fc8000f8e021d */
[----:B-1----:R-:W-:-:S05]  /*01b0*/  IMAD.WIDE R2, R29, 0x2, R2 ;  /* 0x000000021d027825 */ /* 0x002fca00078e0202 */
[----:B-----5:R-:W-:Y:S01]  /*01c0*/  STG.E.U16 desc[UR14][R2.64], R5 ;  /* 0x0000000502007986 */ /* 0x020fe2000c10150e */
[----:B------:R-:W-:Y:S05]  /*01d0*/  EXIT ;  /* 0x000000000000794d */ /* 0x000fea0003800000 */
.L_x_24:
[----:B------:R-:W0:Y:S01]  /*01e0*/  LDCU UR5, c[0x0][0x3b4] ;  /* 0x00007680ff0577ac */ /* 0x000e220008000800 */
[C---:B------:R-:W-:Y:S01]  /*01f0*/  VIADD R5, R0.reuse, 0x1 ;  /* 0x0000000100057836 */ /* 0x040fe20000000000 */
[----:B------:R-:W-:Y:S01]  /*0200*/  I2FP.F32.S32 R8, R29 ;  /* 0x0000001d00087245 */ /* 0x000fe20000201400 */
[----:B------:R-:W-:Y:S01]  /*0210*/  VIADD R7, R0, 0xffffffff ;  /* 0xffffffff00077836 */ /* 0x000fe20000000000 */
[----:B------:R-:W0:Y:S01]  /*0220*/  LDCU UR7, c[0x0][0x3b8] ;  /* 0x00007700ff0777ac */ /* 0x000e220008000800 */
[----:B------:R-:W-:Y:S01]  /*0230*/  IMAD.MOV.U32 R3, RZ, RZ, -0x3e000000 ;  /* 0xc2000000ff037424 */ /* 0x000fe200078e00ff */
[----:B------:R-:W-:Y:S01]  /*0240*/  I2FP.F32.U32 R5, R5 ;  /* 0x0000000500057245 */ /* 0x000fe20000201000 */
[--C-:B------:R-:W-:Y:S01]  /*0250*/  IMAD.MOV.U32 R4, RZ, RZ, R8.reuse ;  /* 0x000000ffff047224 */ /* 0x100fe200078e0008 */
[----:B------:R-:W1:Y:S01]  /*0260*/  LDCU UR10, c[0x0][0x390] ;  /* 0x00007200ff0a77ac */ /* 0x000e620008000800 */
[----:B------:R-:W-:Y:S01]  /*0270*/  I2FP.F32.S32 R7, R7 ;  /* 0x0000000700077245 */ /* 0x000fe20000201400 */
[--C-:B------:R-:W-:Y:S01]  /*0280*/  IMAD.MOV.U32 R6, RZ, RZ, R8.reuse ;  /* 0x000000ffff067224 */ /* 0x100fe200078e0008 */
[----:B------:R-:W-:Y:S01]  /*0290*/  I2FP.F32.U32 R13, R0 ;  /* 0x00000000000d7245 */ /* 0x000fe20000201000 */
[----:B------:R-:W1:Y:S01]  /*02a0*/  LDCU UR8, c[0x0][0x388] ;  /* 0x00007100ff0877ac */ /* 0x000e620008000800 */
[----:B------:R-:W-:-:S02]  /*02b0*/  IMAD.MOV.U32 R20, RZ, RZ, R8 ;  /* 0x000000ffff147224 */ /* 0x000fc400078e0008 */
[----:B------:R-:W-:Y:S01]  /*02c0*/  IMAD.MOV.U32 R21, RZ, RZ, R5 ;  /* 0x000000ffff157224 */ /* 0x000fe200078e0005 */
[----:B------:R-:W2:Y:S01]  /*02d0*/  LDCU UR4, c[0x0][0x390] ;  /* 0x00007200ff0477ac */ /* 0x000ea20008000800 */
[--C-:B------:R-:W-:Y:S02]  /*02e0*/  IMAD.MOV.U32 R14, RZ, RZ, R8.reuse ;  /* 0x000000ffff0e7224 */ /* 0x100fe400078e0008 */
[----:B------:R-:W-:Y:S01]  /*02f0*/  IMAD.MOV.U32 R15, RZ, RZ, R7 ;  /* 0x000000ffff0f7224 */ /* 0x000fe200078e0007 */
[----:B------:R-:W-:Y:S01]  /*0300*/  UMOV UR9, URZ ;  /* 0x000000ff00097c82 */ /* 0x000fe20008000000 */
[----:B------:R-:W-:Y:S01]  /*0310*/  IMAD.MOV.U32 R11, RZ, RZ, R5 ;  /* 0x000000ffff0b7224 */ /* 0x000fe200078e0005 */
[----:B0-----:R-:W-:Y:S01]  /*0320*/  UISETP.NE.AND UP0, UPT, UR5, UR7, UPT ;  /* 0x000000070500728c */ /* 0x001fe2000bf05270 */
[--C-:B------:R-:W-:Y:S01]  /*0330*/  IMAD.MOV.U32 R10, RZ, RZ, R8.reuse ;  /* 0x000000ffff0a7224 */ /* 0x100fe200078e0008 */
[----:B------:R-:W-:Y:S01]  /*0340*/  UMOV UR11, URZ ;  /* 0x000000ff000b7c82 */ /* 0x000fe20008000000 */
[----:B------:R-:W-:Y:S01]  /*0350*/  UMOV UR5, URZ ;  /* 0x000000ff00057c82 */ /* 0x000fe20008000000 */
[----:B------:R-:W-:Y:S01]  /*0360*/  IMAD.MOV.U32 R19, RZ, RZ, R7 ;  /* 0x000000ffff137224 */ /* 0x000fe200078e0007 */
[----:B------:R-:W0:Y:S01]  /*0370*/  LDCU UR6, c[0x0][0x388] ;  /* 0x00007100ff0677ac */ /* 0x000e220008000800 */
[----:B------:R-:W-:-:S02]  /*0380*/  IMAD.MOV.U32 R18, RZ, RZ, R8 ;  /* 0x000000ffff127224 */ /* 0x000fc400078e0008 */
[--C-:B------:R-:W-:Y:S01]  /*0390*/  IMAD.MOV.U32 R12, RZ, RZ, R8.reuse ;  /* 0x000000ffff0c7224 */ /* 0x100fe200078e0008 */
[----:B-1----:R-:W-:Y:S01]  /*03a0*/  USEL UR8, UR10, UR8, !UP0 ;  /* 0x000000080a087287 */ /* 0x002fe2000c000000 */
[--C-:B------:R-:W-:Y:S01]  /*03b0*/  IMAD.MOV.U32 R16, RZ, RZ, R8.reuse ;  /* 0x000000ffff107224 */ /* 0x100fe200078e0008 */
[----:B------:R-:W1:Y:S01]  /*03c0*/  @!UP0 LDCU UR10, c[0x0][0x398] ;  /* 0x00007300ff0a87ac */ /* 0x000e620008000800 */
[----:B--2---:R-:W5:Y:S01]  /*03d0*/  TEX.LL RZ, R4, R4, R3, UR4, 2D, 0x1 ;  /* 0x28ff040304047f60 */ /* 0x004f6200089e01ff */
[----:B------:R-:W5:Y:S01]  /*03e0*/  TEX.LL RZ, R5, R6, R3, UR4, 2D, 0x1 ;  /* 0x28ff040306057f60 */ /* 0x000f6200089e01ff */
[----:B------:R-:W-:Y:S01]  /*03f0*/  IMAD.MOV.U32 R17, RZ, RZ, R13 ;  /* 0x000000ffff117224 */ /* 0x000fe200078e000d */
[----:B------:R-:W2:Y:S01]  /*0400*/  LDCU UR12, c[0x0][0x398] ;  /* 0x00007300ff0c77ac */ /* 0x000ea20008000800 */
[C---:B------:R-:W-:Y:S02]  /*0410*/  VIADD R9, R0.reuse, 0xfffffffd ;  /* 0xfffffffd00097836 */ /* 0x040fe40000000000 */
[----:B------:R3:W5:Y:S01]  /*0420*/  TEX.LL RZ, R6, R20, R3, UR8, 2D, 0x1 ;  /* 0x28ff080314067f60 */ /* 0x00076200089e01ff */
[----:B------:R4:W5:Y:S01]  /*0430*/  TEX.LL RZ, R7, R14, R3, UR8, 2D, 0x1 ;  /* 0x28ff08030e077f60 */ /* 0x00096200089e01ff */
[----:B------:R-:W-:Y:S01]  /*0440*/  UMOV UR7, URZ ;  /* 0x000000ff00077c82 */ /* 0x000fe20008000000 */
[----:B------:R-:W-:Y:S01]  /*0450*/  UMOV UR13, URZ ;  /* 0x000000ff000d7c82 */ /* 0x000fe20008000000 */
[----:B------:R-:W-:Y:S01]  /*0460*/  VIADD R23, R0, 0x4 ;  /* 0x0000000400177836 */ /* 0x000fe20000000000 */
[----:B------:R-:W-:Y:S01]  /*0470*/  I2FP.F32.S32 R9, R9 ;  /* 0x0000000900097245 */ /* 0x000fe20000201400 */
[----:B------:R-:W-:-:S03]  /*0480*/  IMAD.MOV.U32 R22, RZ, RZ, R8 ;  /* 0x000000ffff167224 */ /* 0x000fc600078e0008 */
[----:B------:R-:W-:Y:S01]  /*0490*/  I2FP.F32.U32 R23, R23 ;  /* 0x0000001700177245 */ /* 0x000fe20000201000 */
[----:B-1----:R1:W5:Y:S01]  /*04a0*/  TEX.LL RZ, R24, R10, R3, UR10, 2D, 0x1 ;  /* 0x28ff0a030a187f60 */ /* 0x00236200089e01ff */
[----:B------:R-:W5:Y:S01]  /*04b0*/  TEX.LL RZ, R25, R18, R3, UR10, 2D, 0x1 ;  /* 0x28ff0a0312197f60 */ /* 0x000f6200089e01ff */
[----:B0-----:R0:W5:Y:S01]  /*04c0*/  TEX.LL RZ, R26, R12, R3, UR6, 2D, 0x1 ;  /* 0x28ff06030c1a7f60 */ /* 0x00116200089e01ff */
[----:B--2---:R-:W5:Y:S01]  /*04d0*/  TEX.LL RZ, R27, R16, R3, UR12, 2D, 0x1 ;  /* 0x28ff0c03101b7f60 */ /* 0x004f6200089e01ff */
[----:B------:R2:W5:Y:S01]  /*04e0*/  TEX.LL RZ, R2, R8, R3, UR4, 2D, 0x1 ;  /* 0x28ff040308027f60 */ /* 0x00056200089e01ff */
[----:B------:R2:W5:Y:S01]  /*04f0*/  TEX.LL RZ, R28, R22, R3, UR6, 2D, 0x1 ;  /* 0x28ff0603161c7f60 */ /* 0x00056200089e01ff */
[C---:B---3--:R-:W-:Y:S02]  /*0500*/  VIADD R21, R0.reuse, 0xfffffffc ;  /* 0xfffffffc00157836 */ /* 0x048fe40000000000 */
[----:B----4-:R-:W-:Y:S02]  /*0510*/  IMAD.MOV.U32 R15, RZ, RZ, R23 ;  /* 0x000000ffff0f7224 */ /* 0x010fe400078e0017 */
[----:B-1----:R-:W-:-:S02]  /*0520*/  VIADD R11, R0, 0x2 ;  /* 0x00000002000b7836 */ /* 0x002fc40000000000 */
[C---:B0-----:R-:W-:Y:S02]  /*0530*/  VIADD R13, R0.reuse, 0xfffffffe ;  /* 0xfffffffe000d7836 */ /* 0x041fe40000000000 */
[----:B--2---:R-:W-:Y:S01]  /*0540*/  VIADD R9, R0, 0x3 ;  /* 0x0000000300097836 */ /* 0x004fe20000000000 */
[----:B------:R-:W-:Y:S02]  /*0550*/  I2FP.F32.U32 R11, R11 ;  /* 0x0000000b000b7245 */ /* 0x000fe40000201000 */
[----:B------:R-:W-:Y:S02]  /*0560*/  I2FP.F32.S32 R13, R13 ;  /* 0x0000000d000d7245 */ /* 0x000fe40000201400 */
[----:B------:R-:W-:Y:S02]  /*0570*/  I2FP.F32.U32 R9, R9 ;  /* 0x0000000900097245 */ /* 0x000fe40000201000 */
[----:B------:R-:W-:Y:S01]  /*0580*/  I2FP.F32.S32 R17, R21 ;  /* 0x0000001500117245 */ /* 0x000fe20000201400 */
[----:B------:R0:W5:Y:S01]  /*0590*/  TEX.LL RZ, R10, R10, R3, UR6, 2D, 0x1 ;  /* 0x28ff06030a0a7f60 */ /* 0x00016200089e01ff */
[----:B------:R-:W5:Y:S01]  /*05a0*/  TEX.LL RZ, R12, R12, R3, UR6, 2D, 0x1 ;  /* 0x28ff06030c0c7f60 */ /* 0x000f6200089e01ff */
[----:B------:R-:W-:Y:S01]  /*05b0*/  IMAD.MOV.U32 R19, RZ, RZ, R11 ;  /* 0x000000ffff137224 */ /* 0x000fe200078e000b */
[----:B------:R-:W5:Y:S01]  /*05c0*/  TEX.LL RZ, R16, R16, R3, UR6, 2D, 0x1 ;  /* 0x28ff060310107f60 */ /* 0x000f6200089e01ff */
[----:B------:R-:W5:Y:S01]  /*05d0*/  TEX.LL RZ, R15, R14, R3, UR12, 2D, 0x1 ;  /* 0x28ff0c030e0f7f60 */ /* 0x000f6200089e01ff */
[----:B------:R-:W5:Y:S01]  /*05e0*/  TEX.LL RZ, R9, R8, R3, UR4, 2D, 0x1 ;  /* 0x28ff040308097f60 */ /* 0x000f6200089e01ff */
[----:B------:R-:W5:Y:S01]  /*05f0*/  TEX.LL RZ, R18, R18, R3, UR12, 2D, 0x1 ;  /* 0x28ff0c0312127f60 */ /* 0x000f6200089e01ff */
[----:B------:R-:W-:-:S02]  /*0600*/  IMAD.MOV.U32 R21, RZ, RZ, R13 ;  /* 0x000000ffff157224 */ /* 0x000fc400078e000d */
[----:B------:R-:W-:Y:S02]  /*0610*/  IMAD.MOV.U32 R23, RZ, RZ, R17 ;  /* 0x000000ffff177224 */ /* 0x000fe400078e0011 */
[----:B------:R-:W5:Y:S02]  /*0620*/  TEX.LL RZ, R20, R20, R3, UR12, 2D, 0x1 ;  /* 0x28ff0c0314147f60 */ /* 0x000f6400089e01ff */
[----:B------:R1:W5:Y:S01]  /*0630*/  TEX.LL RZ, R22, R22, R3, UR12, 2D, 0x1 ;  /* 0x28ff0c0316167f60 */ /* 0x00036200089e01ff */
[----:B------:R-:W-:Y:S01]  /*0640*/  BSSY.RECONVERGENT B0, `(.L_x_25) ;  /* 0x000005a000007945 */ /* 0x000fe20003800200 */
[----:B------:R-:W-:-:S04]  /*0650*/  DEPBAR.LE SB5, 0xf ;  /* 0x0000d3c00000791a */ /* 0x000fc80000000000 */
[----:B------:R-:W-:Y:S02]  /*0660*/  LOP3.LUT R4, R4, 0xffff, RZ, 0xc0, !PT ;  /* 0x0000ffff04047812 */ /* 0x000fe400078ec0ff */
[----:B------:R-:W-:Y:S02]  /*0670*/  LOP3.LUT R5, R5, 0xffff, RZ, 0xc0, !PT ;  /* 0x0000ffff05057812 */ /* 0x000fe400078ec0ff */
[----:B0-----:R-:W-:Y:S01]  /*0680*/  LOP3.LUT R11, R6, 0xffff, RZ, 0xc0, !PT ;  /* 0x0000ffff060b7812 */ /* 0x001fe200078ec0ff */
[----:B------:R-:W-:-:S04]  /*0690*/  DEPBAR.LE SB5, 0xe ;  /* 0x0000d3800000791a */ /* 0x000fc80000000000 */
[----:B------:R-:W-:Y:S01]  /*06a0*/  LOP3.LUT R6, R7, 0xffff, RZ, 0xc0, !PT ;  /* 0x0000ffff07067812 */ /* 0x000fe200078ec0ff */
[----:B------:R-:W-:-:S04]  /*06b0*/  IMAD.IADD R11, R11, 0x1, -R4 ;  /* 0x000000010b0b7824 */ /* 0x000fc800078e0a04 */
[----:B------:R-:W-:Y:S01]  /*06c0*/  IMAD.IADD R6, R6, 0x1, -R5 ;  /* 0x0000000106067824 */ /* 0x000fe200078e0a05 */
[----:B------:R-:W-:Y:S01]  /*06d0*/  IABS R7, R11 ;  /* 0x0000000b00077213 */ /* 0x000fe20000000000 */
[----:B------:R-:W-:-:S04]  /*06e0*/  DEPBAR.LE SB5, 0xc ;  /* 0x0000d3000000791a */ /* 0x000fc80000000000 */
[----:B-1----:R-:W-:Y:S02]  /*06f0*/  LOP3.LUT R3, R24, 0xffff, RZ, 0xc0, !PT ;  /* 0x0000ffff18037812 */ /* 0x002fe400078ec0ff */
[----:B------:R-:W-:Y:S02]  /*0700*/  LOP3.LUT R8, R25, 0xffff, RZ, 0xc0, !PT ;  /* 0x0000ffff19087812 */ /* 0x000fe400078ec0ff */
[----:B------:R-:W-:Y:S01]  /*0710*/  IABS R6, R6 ;  /* 0x0000000600067213 */ /* 0x000fe20000000000 */
[----:B------:R-:W-:Y:S02]  /*0720*/  IMAD.IADD R3, R3, 0x1, -R4 ;  /* 0x0000000103037824 */ /* 0x000fe400078e0a04 */
[----:B------:R-:W-:Y:S02]  /*0730*/  IMAD.IADD R8, R8, 0x1, -R5 ;  /* 0x0000000108087824 */ /* 0x000fe400078e0a05 */
[----:B------:R-:W-:Y:S01]  /*0740*/  IMAD.IADD R6, R6, 0x1, R7 ;  /* 0x0000000106067824 */ /* 0x000fe200078e0207 */
[----:B------:R-:W-:-:S02]  /*0750*/  IABS R3, R3 ;  /* 0x0000000300037213 */ /* 0x000fc40000000000 */
[----:B------:R-:W-:Y:S01]  /*0760*/  IABS R11, R8 ;  /* 0x00000008000b7213 */ /* 0x000fe20000000000 */
[----:B------:R-:W-:-:S04]  /*0770*/  DEPBAR.LE SB5, 0xb ;  /* 0x0000d2c00000791a */ /* 0x000fc80000000000 */
[----:B------:R-:W-:Y:S01]  /*0780*/  LOP3.LUT R7, R26, 0xffff, RZ, 0xc0, !PT ;  /* 0x0000ffff1a077812 */ /* 0x000fe200078ec0ff */
[----:B------:R-:W-:Y:S01]  /*0790*/  IMAD.MOV.U32 R8, RZ, RZ, R3 ;  /* 0x000000ffff087224 */ /* 0x000fe200078e0003 */
[----:B------:R-:W-:-:S03]  /*07a0*/  SHF.R.U32.HI R6, RZ, 0x1, R6 ;  /* 0x00000001ff067819 */ /* 0x000fc60000011606 */
[----:B------:R-:W-:Y:S01]  /*07b0*/  IMAD.IADD R11, R11, 0x1, R8 ;  /* 0x000000010b0b7824 */ /* 0x000fe200078e0208 */
[----:B------:R-:W-:-:S04]  /*07c0*/  DEPBAR.LE SB5, 0xa ;  /* 0x0000d2800000791a */ /* 0x000fc80000000000 */
[----:B------:R-:W-:Y:S02]  /*07d0*/  LOP3.LUT R8, R27, 0xffff, RZ, 0xc0, !PT ;  /* 0x0000ffff1b087812 */ /* 0x000fe400078ec0ff */
[----:B------:R-:W-:-:S03]  /*07e0*/  SHF.R.U32.HI R11, RZ, 0x1, R11 ;  /* 0x00000001ff0b7819 */ /* 0x000fc6000001160b */
[C-C-:B------:R-:W-:Y:S02]  /*07f0*/  IMAD.IADD R3, R7.reuse, 0x1, -R8.reuse ;  /* 0x0000000107037824 */ /* 0x140fe400078e0a08 */
[----:B------:R-:W-:-:S03]  /*0800*/  IMAD.IADD R8, R7, 0x1, R8 ;  /* 0x0000000107087824 */ /* 0x000fc600078e0208 */
[----:B------:R-:W-:-:S04]  /*0810*/  IABS R3, R3 ;  /* 0x0000000300037213 */ /* 0x000fc80000000000 */
[----:B------:R-:W-:-:S04]  /*0820*/  SHF.R.U32.HI R13, RZ, 0x1, R3 ;  /* 0x00000001ff0d7819 */ /* 0x000fc80000011603 */
[----:B------:R-:W-:Y:S02]  /*0830*/  VIMNMX3.U32 R6, R13, R6, R11, !PT ;  /* 0x000000060d06720f */ /* 0x000fe4000780000b */
[C---:B------:R-:W-:Y:S02]  /*0840*/  LOP3.LUT R11, R27.reuse, R26, RZ, 0xc0, !PT ;  /* 0x0000001a1b0b7212 */ /* 0x040fe400078ec0ff */
[----:B------:R-:W-:Y:S02]  /*0850*/  ISETP.NE.AND P0, PT, R6, RZ, PT ;  /* 0x000000ff0600720c */ /* 0x000fe40003f05270 */
[----:B------:R-:W-:-:S04]  /*0860*/  LOP3.LUT R26, R27, 0xffff, R26, 0x48, !PT ;  /* 0x0000ffff1b1a7812 */ /* 0x000fc800078e481a */
[----:B------:R-:W-:-:S04]  /*0870*/  LEA.HI R11, R26, R11, RZ, 0x1f ;  /* 0x0000000b1a0b7211 */ /* 0x000fc800078ff8ff */
[----:B------:R-:W-:-:S03]  /*0880*/  LOP3.LUT R7, R11, 0xffff, RZ, 0xc0, !PT ;  /* 0x0000ffff0b077812 */ /* 0x000fc600078ec0ff */
        /* <DEDUP_REMOVED lines=10> */
[----:B------:R-:W-:Y:S01]  /*0930*/  IMAD.MOV.U32 R10, RZ, RZ, -0xd5 ;  /* 0xffffff2bff0a7424 */ /* 0x000fe200078e00ff */
        /* <DEDUP_REMOVED lines=13> */
[----:B------:R-:W-:-:S05]  /*0a10*/  IMAD R3, R22, 0x3f8, R3 ;  /* 0x000003f816037824 */ /* 0x000fca00078e0203 */
[----:B------:R-:W-:-:S05]  /*0a20*/  SHF.R.S32.HI R3, RZ, 0x2, R3 ;  /* 0x00000002ff037819 */ /* 0x000fca0000011403 */
[----:B------:R-:W-:Y:S01]  /*0a30*/  IMAD R3, R8, 0x10d5, R3 ;  /* 0x000010d508037824 */ /* 0x000fe200078e0203 */
[----:B------:R-:W-:Y:S06]  /*0a40*/  BRA `(.L_x_29) ;  /* 0x0000000000107947 */ /* 0x000fec0003800000 */
.L_x_28:
[----:B------:R-:W-:Y:S01]  /*0a50*/  IMAD.IADD R3, R5, 0x1, R4 ;  /* 0x0000000105037824 */ /* 0x000fe200078e0204 */
[----:B------:R-:W-:-:S04]  /*0a60*/  DEPBAR.LE SB5, 0x7 ;  /* 0x0000d1c00000791a */ /* 0x000fc80000000000 */
[----:B------:R-:W-:Y:S02]  /*0a70*/  IMAD.MOV.U32 R10, RZ, RZ, -0x3d5 ;  /* 0xfffffc2bff0a7424 */ /* 0x000fe400078e00ff */
[----:B------:R-:W-:-:S07]  /*0a80*/  IMAD R3, R3, 0x13d5, RZ ;  /* 0x000013d503037824 */ /* 0x000fce00078e02ff */
.L_x_29:
[----:B------:R-:W-:Y:S05]  /*0a90*/  BSYNC.RECONVERGENT B1 ;  /* 0x0000000000017941 */ /* 0x000fea0003800200 */
.L_x_27:
[C---:B------:R-:W-:Y:S01]  /*0aa0*/  IMAD.IADD R4, R7.reuse, 0x1, -R4 ;  /* 0x0000000107047824 */ /* 0x040fe200078e0a04 */
        /* <DEDUP_REMOVED lines=19> */
.L_x_26:
[----:B------:R-:W-:Y:S05]  /*0be0*/  BSYNC.RECONVERGENT B0 ;  /* 0x0000000000007941 */ /* 0x000fea0003800200 */
.L_x_25:
[----:B------:R-:W-:-:S04]  /*0bf0*/  DEPBAR.LE SB5, 0x9 ;  /* 0x0000d2400000791a */ /* 0x000fc80000000000 */
[----:B------:R-:W0:Y:S01]  /*0c00*/  LDC.64 R2, c[0x0][0x380] ;  /* 0x0000e000ff027b82 */ /* 0x000e220000000a00 */
[----:B------:R-:W1:Y:S02]  /*0c10*/  LDCU UR4, c[0x0][0x3a8] ;  /* 0x00007500ff0477ac */ /* 0x000e640008000800 */
[----:B-1----:R-:W-:-:S04]  /*0c20*/  IMAD R29, R0, UR4, R29 ;  /* 0x00000004001d7c24 */ /* 0x002fc8000f8e021d */
[----:B0-----:R-:W-:-:S05]  /*0c30*/  IMAD.WIDE R2, R29, 0x2, R2 ;  /* 0x000000021d027825 */ /* 0x001fca00078e0202 */
[----:B------:R-:W-:Y:S01]  /*0c40*/  STG.E.U16 desc[UR14][R2.64], R7 ;  /* 0x0000000702007986 */ /* 0x000fe2000c10150e */
[----:B------:R-:W-:Y:S05]  /*0c50*/  EXIT ;  /* 0x000000000000794d */ /* 0x000fea0003800000 */
.L_x_30:
        /* <DEDUP_REMOVED lines=10> */
.L_x_40:


//--------------------- .text.bwdif_uchar         --------------------------
	.section	.text.bwdif_uchar,"ax",@progbits
	.align	128
        .global         bwdif_uchar
        .type           bwdif_uchar,@function
        .size           bwdif_uchar,(.L_x_41 - bwdif_uchar)
        .other          bwdif_uchar,@"STO_CUDA_ENTRY STV_DEFAULT"
bwdif_uchar:
.text.bwdif_uchar:
        /* <DEDUP_REMOVED lines=24> */
[----:B------:R-:W1:Y:S01]  /*0180*/  LDCU.64 UR6, c[0x0][0x380] ;  /* 0x00007000ff0677ac */ /* 0x000e620008000a00 */
[----:B0-----:R-:W0:Y:S02]  /*0190*/  LDCU UR4, c[0x0][0x3a8] ;  /* 0x00007500ff0477ac */ /* 0x001e240008000800 */
[----:B0-----:R-:W-:-:S05]  /*01a0*/  IMAD R0, R0, UR4, R29 ;  /* 0x0000000400007c24 */ /* 0x001fca000f8e021d */
[----:B-1----:R-:W-:-:S04]  /*01b0*/  IADD3 R2, P0, PT, R0, UR6, RZ ;  /* 0x0000000600027c10 */ /* 0x002fc8000ff1e0ff */
[----:B------:R-:W-:-:S05]  /*01c0*/  LEA.HI.X.SX32 R3, R0, UR7, 0x1, P0 ;  /* 0x0000000700037c11 */ /* 0x000fca00080f0eff */
[----:B-----5:R-:W-:Y:S01]  /*01d0*/  STG.E.U8 desc[UR14][R2.64], R5 ;  /* 0x0000000502007986 */ /* 0x020fe2000c10110e */
[----:B------:R-:W-:Y:S05]  /*01e0*/  EXIT ;  /* 0x000000000000794d */ /* 0x000fea0003800000 */
.L_x_31:
        /* <DEDUP_REMOVED lines=21> */
[----:B------:R-:W-:Y:S01]  /*0340*/  IMAD.MOV.U32 R19, RZ, RZ, R7 ;  /* 0x000000ffff137224 */ /* 0x000fe200078e0007 */
[----:B------:R-:W0:Y:S01]  /*0350*/  LDCU UR6, c[0x0][0x388] ;  /* 0x00007100ff0677ac */ /* 0x000e220008000800 */
[----:B------:R-:W-:-:S02]  /*0360*/  IMAD.MOV.U32 R10, RZ, RZ, R8 ;  /* 0x000000ffff0a7224 */ /* 0x000fc400078e0008 */
[--C-:B------:R-:W-:Y:S01]  /*0370*/  IMAD.MOV.U32 R18, RZ, RZ, R8.reuse ;  /* 0x000000ffff127224 */ /* 0x100fe200078e0008 */
[----:B------:R-:W-:Y:S01]  /*0380*/  UMOV UR5, URZ ;  /* 0x000000ff00057c82 */ /* 0x000fe20008000000 */
[----:B------:R-:W-:Y:S01]  /*0390*/  UMOV UR11, URZ ;  /* 0x000000ff000b7c82 */ /* 0x000fe20008000000 */
[----:B-1----:R-:W-:Y:S01]  /*03a0*/  USEL UR8, UR10, UR8, !UP0 ;  /* 0x000000080a087287 */ /* 0x002fe2000c000000 */
[--C-:B------:R-:W-:Y:S01]  /*03b0*/  IMAD.MOV.U32 R12, RZ, RZ, R8.reuse ;  /* 0x000000ffff0c7224 */ /* 0x100fe200078e0008 */
[----:B------:R-:W1:Y:S01]  /*03c0*/  LDCU UR12, c[0x0][0x398] ;  /* 0x00007300ff0c77ac */ /* 0x000e620008000800 */
[----:B------:R-:W-:Y:S01]  /*03d0*/  IMAD.MOV.U32 R16, RZ, RZ, R8 ;  /* 0x000000ffff107224 */ /* 0x000fe200078e0008 */
[----:B--2---:R-:W5:Y:S01]  /*03e0*/  TEX.LL RZ, R4, R4, R3, UR4, 2D, 0x1 ;  /* 0x28ff040304047f60 */ /* 0x004f6200089e01ff */
[----:B------:R-:W5:Y:S01]  /*03f0*/  TEX.LL RZ, R5, R6, R3, UR4, 2D, 0x1 ;  /* 0x28ff040306057f60 */ /* 0x000f6200089e01ff */
[----:B------:R-:W2:Y:S01]  /*0400*/  @!UP0 LDCU UR10, c[0x0][0x398] ;  /* 0x00007300ff0a87ac */ /* 0x000ea20008000800 */
[----:B------:R-:W-:-:S02]  /*0410*/  IMAD.MOV.U32 R17, RZ, RZ, R13 ;  /* 0x000000ffff117224 */ /* 0x000fc400078e000d */
[----:B------:R3:W5:Y:S01]  /*0420*/  TEX.LL RZ, R6, R20, R3, UR8, 2D, 0x1 ;  /* 0x28ff080314067f60 */ /* 0x00076200089e01ff */
[----:B------:R4:W5:Y:S01]  /*0430*/  TEX.LL RZ, R7, R14, R3, UR8, 2D, 0x1 ;  /* 0x28ff08030e077f60 */ /* 0x00096200089e01ff */
[----:B------:R-:W-:Y:S01]  /*0440*/  UMOV UR7, URZ ;  /* 0x000000ff00077c82 */ /* 0x000fe20008000000 */
[----:B------:R-:W-:Y:S01]  /*0450*/  UMOV UR13, URZ ;  /* 0x000000ff000d7c82 */ /* 0x000fe20008000000 */
[C---:B------:R-:W-:Y:S02]  /*0460*/  VIADD R9, R0.reuse, 0xfffffffd ;  /* 0xfffffffd00097836 */ /* 0x040fe40000000000 */
[C---:B------:R-:W-:Y:S02]  /*0470*/  VIADD R23, R0.reuse, 0x4 ;  /* 0x0000000400177836 */ /* 0x040fe40000000000 */
[----:B------:R-:W-:Y:S01]  /*0480*/  IMAD.MOV.U32 R22, RZ, RZ, R8 ;  /* 0x000000ffff167224 */ /* 0x000fe200078e0008 */
[----:B------:R-:W-:Y:S02]  /*0490*/  I2FP.F32.S32 R9, R9 ;  /* 0x0000000900097245 */ /* 0x000fe40000201400 */
[----:B------:R-:W-:Y:S01]  /*04a0*/  I2FP.F32.U32 R23, R23 ;  /* 0x0000001700177245 */ /* 0x000fe20000201000 */
[----:B--2---:R2:W5:Y:S01]  /*04b0*/  TEX.LL RZ, R24, R10, R3, UR10, 2D, 0x1 ;  /* 0x28ff0a030a187f60 */ /* 0x00456200089e01ff */
[----:B------:R-:W5:Y:S01]  /*04c0*/  TEX.LL RZ, R25, R18, R3, UR10, 2D, 0x1 ;  /* 0x28ff0a0312197f60 */ /* 0x000f6200089e01ff */
[----:B0-----:R0:W5:Y:S01]  /*04d0*/  TEX.LL RZ, R26, R12, R3, UR6, 2D, 0x1 ;  /* 0x28ff06030c1a7f60 */ /* 0x00116200089e01ff */
[----:B-1----:R-:W5:Y:S01]  /*04e0*/  TEX.LL RZ, R27, R16, R3, UR12, 2D, 0x1 ;  /* 0x28ff0c03101b7f60 */ /* 0x002f6200089e01ff */
[----:B------:R1:W5:Y:S01]  /*04f0*/  TEX.LL RZ, R2, R8, R3, UR4, 2D, 0x1 ;  /* 0x28ff040308027f60 */ /* 0x00036200089e01ff */
[----:B------:R1:W5:Y:S01]  /*0500*/  TEX.LL RZ, R28, R22, R3, UR6, 2D, 0x1 ;  /* 0x28ff0603161c7f60 */ /* 0x00036200089e01ff */
[----:B---3--:R-:W-:-:S02]  /*0510*/  VIADD R21, R0, 0xfffffffc ;  /* 0xfffffffc00157836 */ /* 0x008fc40000000000 */
[----:B----4-:R-:W-:Y:S02]  /*0520*/  IMAD.MOV.U32 R15, RZ, RZ, R23 ;  /* 0x000000ffff0f7224 */ /* 0x010fe400078e0017 */
[C---:B--2---:R-:W-:Y:S02]  /*0530*/  VIADD R11, R0.reuse, 0x2 ;  /* 0x00000002000b7836 */ /* 0x044fe40000000000 */
[C---:B0-----:R-:W-:Y:S02]  /*0540*/  VIADD R13, R0.reuse, 0xfffffffe ;  /* 0xfffffffe000d7836 */ /* 0x041fe40000000000 */
[----:B-1----:R-:W-:Y:S01]  /*0550*/  VIADD R9, R0, 0x3 ;  /* 0x0000000300097836 */ /* 0x002fe20000000000 */
[----:B------:R-:W-:Y:S02]  /*0560*/  I2FP.F32.U32 R11, R11 ;  /* 0x0000000b000b7245 */ /* 0x000fe40000201000 */
[----:B------:R-:W-:Y:S02]  /*0570*/  I2FP.F32.S32 R13, R13 ;  /* 0x0000000d000d7245 */ /* 0x000fe40000201400 */
[----:B------:R-:W-:-:S02]  /*0580*/  I2FP.F32.U32 R9, R9 ;  /* 0x0000000900097245 */ /* 0x000fc40000201000 */
        /* <DEDUP_REMOVED lines=8> */
[----:B------:R-:W-:Y:S02]  /*0610*/  IMAD.MOV.U32 R21, RZ, RZ, R13 ;  /* 0x000000ffff157224 */ /* 0x000fe400078e000d */
[----:B------:R-:W-:-:S02]  /*0620*/  IMAD.MOV.U32 R23, RZ, RZ, R17 ;  /* 0x000000ffff177224 */ /* 0x000fc400078e0011 */
        /* <DEDUP_REMOVED lines=11> */
[----:B------:R-:W-:-:S04]  /*06e0*/  IABS R7, R11 ;  /* 0x0000000b00077213 */ /* 0x000fc80000000000 */
[----:B------:R-:W-:-:S05]  /*06f0*/  IABS R6, R6 ;  /* 0x0000000600067213 */ /* 0x000fca0000000000 */
[----:B-1----:R-:W-:Y:S01]  /*0700*/  IMAD.IADD R3, R6, 0x1, R7 ;  /* 0x0000000106037824 */ /* 0x002fe200078e0207 */
[----:B------:R-:W-:-:S04]  /*0710*/  DEPBAR.LE SB5, 0xb ;  /* 0x0000d2c00000791a */ /* 0x000fc80000000000 */
[----:B------:R-:W-:Y:S02]  /*0720*/  LOP3.LUT R7, R24, 0xff, RZ, 0xc0, !PT ;  /* 0x000000ff18077812 */ /* 0x000fe400078ec0ff */
[----:B------:R-:W-:Y:S02]  /*0730*/  LOP3.LUT R6, R25, 0xff, RZ, 0xc0, !PT ;  /* 0x000000ff19067812 */ /* 0x000fe400078ec0ff */
[----:B------:R-:W-:Y:S01]  /*0740*/  LOP3.LUT R26, R26, 0xff, RZ, 0xc0, !PT ;  /* 0x000000ff1a1a7812 */ /* 0x000fe200078ec0ff */
[----:B------:R-:W-:Y:S01]  /*0750*/  IMAD.IADD R7, R7, 0x1, -R4 ;  /* 0x0000000107077824 */ /* 0x000fe200078e0a04 */
[----:B------:R-:W-:-:S04]  /*0760*/  DEPBAR.LE SB5, 0xa ;  /* 0x0000d2800000791a */ /* 0x000fc80000000000 */
[----:B------:R-:W-:Y:S01]  /*0770*/  LOP3.LUT R27, R27, 0xff, RZ, 0xc0, !PT ;  /* 0x000000ff1b1b7812 */ /* 0x000fe200078ec0ff */
[----:B------:R-:W-:Y:S01]  /*0780*/  IMAD.IADD R6, R6, 0x1, -R5 ;  /* 0x0000000106067824 */ /* 0x000fe200078e0a05 */
[----:B------:R-:W-:Y:S02]  /*0790*/  LOP3.LUT R3, R3, 0xffff, RZ, 0xc0, !PT ;  /* 0x0000ffff03037812 */ /* 0x000fe400078ec0ff */
[----:B------:R-:W-:Y:S02]  /*07a0*/  IABS R8, R7 ;  /* 0x0000000700087213 */ /* 0x000fe40000000000 */
[----:B------:R-:W-:Y:S02]  /*07b0*/  IABS R7, R6 ;  /* 0x0000000600077213 */ /* 0x000fe40000000000 */
[----:B------:R-:W-:Y:S01]  /*07c0*/  SHF.R.U32.HI R3, RZ, 0x1, R3 ;  /* 0x00000001ff037819 */ /* 0x000fe20000011603 */
[----:B------:R-:W-:-:S03]  /*07d0*/  IMAD.MOV.U32 R6, RZ, RZ, R8 ;  /* 0x000000ffff067224 */ /* 0x000fc600078e0008 */
[----:B------:R-:W-:Y:S01]  /*07e0*/  LOP3.LUT R3, R3, 0xffff, RZ, 0xc0, !PT ;  /* 0x0000ffff03037812 */ /* 0x000fe200078ec0ff */
[----:B------:R-:W-:Y:S02]  /*07f0*/  IMAD.IADD R7, R7, 0x1, R6 ;  /* 0x0000000107077824 */ /* 0x000fe400078e0206 */
[----:B------:R-:W-:-:S03]  /*0800*/  IMAD.IADD R6, R26, 0x1, -R27 ;  /* 0x000000011a067824 */ /* 0x000fc600078e0a1b */
[----:B------:R-:W-:Y:S02]  /*0810*/  LOP3.LUT R7, R7, 0xffff, RZ, 0xc0, !PT ;  /* 0x0000ffff07077812 */ /* 0x000fe400078ec0ff */
[----:B------:R-:W-:Y:S02]  /*0820*/  IABS R11, R6 ;  /* 0x00000006000b7213 */ /* 0x000fe40000000000 */
[----:B------:R-:W-:Y:S02]  /*0830*/  SHF.R.U32.HI R6, RZ, 0x1, R7 ;  /* 0x00000001ff067819 */ /* 0x000fe40000011607 */
[----:B------:R-:W-:Y:S02]  /*0840*/  SHF.R.U32.HI R7, RZ, 0x1, R11 ;  /* 0x00000001ff077819 */ /* 0x000fe4000001160b */
[----:B------:R-:W-:-:S04]  /*0850*/  LOP3.LUT R6, R6, 0xffff, RZ, 0xc0, !PT ;  /* 0x0000ffff06067812 */ /* 0x000fc800078ec0ff */
[----:B------:R-:W-:Y:S01]  /*0860*/  VIMNMX3.U32 R3, R7, R3, R6, !PT ;  /* 0x000000030703720f */ /* 0x000fe20007800006 */
[----:B------:R-:W-:-:S03]  /*0870*/  IMAD.IADD R7, R26, 0x1, R27 ;  /* 0x000000011a077824 */ /* 0x000fc600078e021b */
[----:B------:R-:W-:Y:S02]  /*0880*/  ISETP.NE.AND P0, PT, R3, RZ, PT ;  /* 0x000000ff0300720c */ /* 0x000fe40003f05270 */
[----:B------:R-:W-:-:S11]  /*0890*/  SHF.R.U32.HI R6, RZ, 0x1, R7 ;  /* 0x00000001ff067819 */ /* 0x000fd60000011607 */
        /* <DEDUP_REMOVED lines=10> */
[----:B------:R-:W-:Y:S01]  /*0940*/  IMAD.IADD R8, R5, 0x1, R4 ;  /* 0x0000000105087824 */ /* 0x000fe200078e0204 */
[----:B------:R-:W-:-:S04]  /*0950*/  DEPBAR.LE SB5, 0x2 ;  /* 0x0000d0800000791a */ /* 0x000fc80000000000 */
[----:B------:R-:W-:Y:S01]  /*0960*/  LOP3.LUT R18, R18, 0xff, RZ, 0xc0, !PT ;  /* 0x000000ff12127812 */ /* 0x000fe200078ec0ff */
[----:B------:R-:W-:Y:S01]  /*0970*/  IMAD.MOV.U32 R10, RZ, RZ, -0xd5 ;  /* 0xffffff2bff0a7424 */ /* 0x000fe200078e00ff */
        /* <DEDUP_REMOVED lines=9> */
[----:B------:R-:W-:-:S04]  /*0a10*/  IMAD R7, R20, -0xed9, R7 ;  /* 0xfffff12714077824 */ /* 0x000fc800078e0207 */
[----:B------:R-:W-:-:S05]  /*0a20*/  IMAD R7, R22, 0x3f8, R7 ;  /* 0x000003f816077824 */ /* 0x000fca00078e0207 */
[----:B------:R-:W-:-:S05]  /*0a30*/  SHF.R.S32.HI R7, RZ, 0x2, R7 ;  /* 0x00000002ff077819 */ /* 0x000fca0000011407 */
[----:B------:R-:W-:Y:S01]  /*0a40*/  IMAD R7, R8, 0x10d5, R7 ;  /* 0x000010d508077824 */ /* 0x000fe200078e0207 */
[----:B------:R-:W-:Y:S06]  /*0a50*/  BRA `(.L_x_36) ;  /* 0x0000000000107947 */ /* 0x000fec0003800000 */
.L_x_35:
[----:B------:R-:W-:Y:S01]  /*0a60*/  IMAD.IADD R7, R5, 0x1, R4 ;  /* 0x0000000105077824 */ /* 0x000fe200078e0204 */
[----:B------:R-:W-:-:S04]  /*0a70*/  DEPBAR.LE SB5, 0x7 ;  /* 0x0000d1c00000791a */ /* 0x000fc80000000000 */
[----:B------:R-:W-:Y:S02]  /*0a80*/  IMAD.MOV.U32 R10, RZ, RZ, -0x3d5 ;  /* 0xfffffc2bff0a7424 */ /* 0x000fe400078e00ff */
[----:B------:R-:W-:-:S07]  /*0a90*/  IMAD R7, R7, 0x13d5, RZ ;  /* 0x000013d507077824 */ /* 0x000fce00078e02ff */
.L_x_36:
[----:B------:R-:W-:Y:S05]  /*0aa0*/  BSYNC.RECONVERGENT B1 ;  /* 0x0000000000017941 */ /* 0x000fea0003800200 */
.L_x_34:
        /* <DEDUP_REMOVED lines=20> */
.L_x_33:
[----:B------:R-:W-:Y:S05]  /*0bf0*/  BSYNC.RECONVERGENT B0 ;  /* 0x0000000000007941 */ /* 0x000fea0003800200 */
.L_x_32:
[----:B------:R-:W0:Y:S01]  /*0c00*/  LDCU UR4, c[0x0][0x3a8] ;  /* 0x00007500ff0477ac */ /* 0x000e220008000800 */
[----:B------:R-:W1:Y:S01]  /*0c10*/  LDCU.64 UR6, c[0x0][0x380] ;  /* 0x00007000ff0677ac */ /* 0x000e620008000a00 */
[----:B0-----:R-:W-:Y:S01]  /*0c20*/  IMAD R0, R0, UR4, R29 ;  /* 0x0000000400007c24 */ /* 0x001fe2000f8e021d */
[----:B------:R-:W-:-:S04]  /*0c30*/  DEPBAR.LE SB5, 0x9 ;  /* 0x0000d2400000791a */ /* 0x000fc80000000000 */
[----:B-1----:R-:W-:-:S04]  /*0c40*/  IADD3 R2, P0, PT, R0, UR6, RZ ;  /* 0x0000000600027c10 */ /* 0x002fc8000ff1e0ff */
[----:B------:R-:W-:-:S05]  /*0c50*/  LEA.HI.X.SX32 R3, R0, UR7, 0x1, P0 ;  /* 0x0000000700037c11 */ /* 0x000fca00080f0eff */
[----:B------:R-:W-:Y:S01]  /*0c60*/  STG.E.U8 desc[UR14][R2.64], R6 ;  /* 0x0000000602007986 */ /* 0x000fe2000c10110e */
[----:B------:R-:W-:Y:S05]  /*0c70*/  EXIT ;  /* 0x000000000000794d */ /* 0x000fea0003800000 */
.L_x_37:
        /* <DEDUP_REMOVED lines=16> */
.L_x_41:


//--------------------- .nv.global.init           --------------------------
	.section	.nv.global.init,"aw",@progbits
	.align	2
.nv.global.init:
	.type		coef_sp,@object
	.size		coef_sp,(coef_lf - coef_sp)
coef_sp:
        /*0000*/ 	.byte	0xd5, 0x13, 0xd5, 0x03
	.type		coef_lf,@object
	.size		coef_lf,(coef_hf - coef_lf)
coef_lf:
        /*0004*/ 	.byte	0xd5, 0x10, 0xd5, 0x00
	.type		coef_hf,@object
	.size		coef_hf,(.L_1 - coef_hf)
coef_hf:
        /*0008*/ 	.byte	0xc2, 0x15, 0xd9, 0x0e, 0xf8, 0x03
.L_1:


//--------------------- .nv.shared.reserved.0     --------------------------
	.section	.nv.shared.reserved.0,"aw",@nobits
	.weak		__nv_reservedSMEM_offset_0_alias
	.size		__nv_reservedSMEM_offset_0_alias, 0, 64
	.other		__nv_reservedSMEM_offset_0_alias,@"STO_CUDA_RESERVED_SHARED STV_DEFAULT"
__nv_reservedSMEM_offset_0_alias:
	.zero		0
	.zero		64


//--------------------- .nv.constant0.bwdif_ushort2 --------------------------
	.section	.nv.constant0.bwdif_ushort2,"a",@progbits
	.sectionflags	@""
	.align	4
.nv.constant0.bwdif_ushort2:
	.zero		964


//--------------------- .nv.constant0.bwdif_uchar2 --------------------------
	.section	.nv.constant0.bwdif_uchar2,"a",@progbits
	.sectionflags	@""
	.align	4
.nv.constant0.bwdif_uchar2:
	.zero		964


//--------------------- .nv.constant0.bwdif_ushort --------------------------
	.section	.nv.constant0.bwdif_ushort,"a",@progbits
	.sectionflags	@""
	.align	4
.nv.constant0.bwdif_ushort:
	.zero		964


//--------------------- .nv.constant0.bwdif_uchar --------------------------
	.section	.nv.constant0.bwdif_uchar,"a",@progbits
	.sectionflags	@""
	.align	4
.nv.constant0.bwdif_uchar:
	.zero		964


//--------------------- SYMBOLS --------------------------

	.type		.nv.reservedSmem.offset0,@object
	.size		.nv.reservedSmem.offset0,0x4
